def matmul_kernel(
    a_ptr,
    b_ptr,
    c_ptr,
    M,
    N,
    K,
    stride_am,
    stride_ak,
    stride_bk,
    stride_bn,
    stride_cm,
    stride_cn,
    BLOCK_M: tl.constexpr,
    BLOCK_N: tl.constexpr,
    BLOCK_K: tl.constexpr,
    GROUP_M: tl.constexpr,
):
    pid = tl.program_id(axis=0)
    num_pid_m = tl.cdiv(M, BLOCK_M)
    num_pid_n = tl.cdiv(N, BLOCK_N)
    num_pid_in_group = GROUP_M * num_pid_n
    group_id = pid // num_pid_in_group
    first_pid_m = group_id * GROUP_M
    group_size_m = min(num_pid_m - first_pid_m, GROUP_M)
    pid_m = first_pid_m + ((pid % num_pid_in_group) % group_size_m)
    pid_n = (pid % num_pid_in_group) // group_size_m

    offs_am = (pid_m * BLOCK_M + tl.arange(0, BLOCK_M)) % M
    offs_bn = (pid_n * BLOCK_N + tl.arange(0, BLOCK_N)) % N
    offs_k = tl.arange(0, BLOCK_K)
    a_ptrs = a_ptr + offs_am[:, None] * stride_am + offs_k[None, :] * stride_ak
    b_ptrs = b_ptr + offs_k[:, None] * stride_bk + offs_bn[None, :] * stride_bn

    acc = tl.zeros((BLOCK_M, BLOCK_N), dtype=tl.float32)
    for kk in range(0, tl.cdiv(K, BLOCK_K)):
        a = tl.load(a_ptrs, mask=offs_k[None, :] < K - kk * BLOCK_K, other=0.0)
        b = tl.load(b_ptrs, mask=offs_k[:, None] < K - kk * BLOCK_K, other=0.0)
        acc = tl.dot(a, b, acc)
        a_ptrs += BLOCK_K * stride_ak
        b_ptrs += BLOCK_K * stride_bk

    c = acc.to(c_ptr.dtype.element_ty)
    offs_cm = pid_m * BLOCK_M + tl.arange(0, BLOCK_M)
    offs_cn = pid_n * BLOCK_N + tl.arange(0, BLOCK_N)
    c_ptrs = c_ptr + offs_cm[:, None] * stride_cm + offs_cn[None, :] * stride_cn
    mask = (offs_cm[:, None] < M) & (offs_cn[None, :] < N)
    tl.store(c_ptrs, c, mask=mask)

# config = {"BLOCK_K": 32, "BLOCK_M": 16, "BLOCK_N": 128, "GROUP_M": 8, "arch": "sm_100", "dtype": "fp16", "num_ctas": 1, "num_stages": 2, "num_warps": 2}
# arch = sm_100


// ===== COMPILED SASS (sm_100a) =====

	.target	sm_100a

	.elftype	@"ET_EXEC"


//--------------------- .note.nv.tkinfo           --------------------------
	.section	.note.nv.tkinfo,"",@"SHT_NOTE"
	.sectionflags	@"SHF_NOTE_NV_TKINFO"
	.tkinfo
        /*0018*/ 	.word	0x00000081
        /*0030*/ 	.string	""
        /*0030*/ 	.string	"ptxas-blackwell"
        /*0030*/ 	.string	"Cuda compilation tools, release 12.9, V12.9.86"
        /*0030*/ 	.string	"Build cuda_12.9.r12.9/compiler.36037853_0"
        /*0030*/ 	.string	"-v  -suppress-debug-info  -lineinfo  -arch sm_100a "



//--------------------- .note.nv.cuver            --------------------------
	.section	.note.nv.cuver,"",@"SHT_NOTE"
	.sectionflags	@"SHF_NOTE_NV_CUVER"
        /*0018*/ 	.short	0x0001
        /*001a*/ 	.short	0x0064
        /*001c*/ 	.short	0x0001
        /*001e*/ 	.short	0x0000
        /*0020*/ 	.short	0x0001
        /*0022*/ 	.short	0x0000


//--------------------- .nv.info                  --------------------------
	.section	.nv.info,"",@"SHT_CUDA_INFO"
	.align	4


	//----- nvinfo : EIATTR_REGCOUNT
	.align		4
        /*0000*/ 	.byte	0x04, 0x2f
        /*0002*/ 	.short	(.L_1 - .L_0)
	.align		4
.L_0:
        /*0004*/ 	.word	index@(matmul_kernel)
        /*0008*/ 	.word	0x000000ff


	//----- nvinfo : EIATTR_FRAME_SIZE
	.align		4
.L_1:
        /*000c*/ 	.byte	0x04, 0x11
        /*000e*/ 	.short	(.L_3 - .L_2)
	.align		4
.L_2:
        /*0010*/ 	.word	index@(matmul_kernel)
        /*0014*/ 	.word	0x00000000


	//----- nvinfo : EIATTR_MIN_STACK_SIZE
	.align		4
.L_3:
        /*0018*/ 	.byte	0x04, 0x12
        /*001a*/ 	.short	(.L_5 - .L_4)
	.align		4
.L_4:
        /*001c*/ 	.word	index@(matmul_kernel)
        /*0020*/ 	.word	0x00000000
.L_5:


//--------------------- .nv.info.matmul_kernel    --------------------------
	.section	.nv.info.matmul_kernel,"",@"SHT_CUDA_INFO"
	.sectionflags	@""
	.align	4


	//----- nvinfo : EIATTR_CUDA_API_VERSION
	.align		4
        /*0000*/ 	.byte	0x04, 0x37
        /*0002*/ 	.short	(.L_7 - .L_6)
.L_6:
        /*0004*/ 	.word	0x00000081


	//----- nvinfo : EIATTR_KPARAM_INFO
	.align		4
.L_7:
        /*0008*/ 	.byte	0x04, 0x17
        /*000a*/ 	.short	(.L_9 - .L_8)
.L_8:
        /*000c*/ 	.word	0x00000000
        /*0010*/ 	.short	0x000d
        /*0012*/ 	.short	0x0048
        /*0014*/ 	.byte	0x00, 0xf4, 0x21, 0x00


	//----- nvinfo : EIATTR_KPARAM_INFO
	.align		4
.L_9:
        /*0018*/ 	.byte	0x04, 0x17
        /*001a*/ 	.short	(.L_11 - .L_10)
.L_10:
        /*001c*/ 	.word	0x00000000
        /*0020*/ 	.short	0x000c
        /*0022*/ 	.short	0x0040
        /*0024*/ 	.byte	0x00, 0xf4, 0x21, 0x00


	//----- nvinfo : EIATTR_KPARAM_INFO
	.align		4
.L_11:
        /*0028*/ 	.byte	0x04, 0x17
        /*002a*/ 	.short	(.L_13 - .L_12)
.L_12:
        /*002c*/ 	.word	0x00000000
        /*0030*/ 	.short	0x000b
        /*0032*/ 	.short	0x0038
        /*0034*/ 	.byte	0x00, 0xf0, 0x11, 0x00


	//----- nvinfo : EIATTR_KPARAM_INFO
	.align		4
.L_13:
        /*0038*/ 	.byte	0x04, 0x17
        /*003a*/ 	.short	(.L_15 - .L_14)
.L_14:
        /*003c*/ 	.word	0x00000000
        /*0040*/ 	.short	0x000a
        /*0042*/ 	.short	0x0034
        /*0044*/ 	.byte	0x00, 0xf0, 0x11, 0x00


	//----- nvinfo : EIATTR_KPARAM_INFO
	.align		4
.L_15:
        /*0048*/ 	.byte	0x04, 0x17
        /*004a*/ 	.short	(.L_17 - .L_16)
.L_16:
        /*004c*/ 	.word	0x00000000
        /*0050*/ 	.short	0x0009
        /*0052*/ 	.short	0x0030
        /*0054*/ 	.byte	0x00, 0xf0, 0x11, 0x00


	//----- nvinfo : EIATTR_KPARAM_INFO
	.align		4
.L_17:
        /*0058*/ 	.byte	0x04, 0x17
        /*005a*/ 	.short	(.L_19 - .L_18)
.L_18:
        /*005c*/ 	.word	0x00000000
        /*0060*/ 	.short	0x0008
        /*0062*/ 	.short	0x002c
        /*0064*/ 	.byte	0x00, 0xf0, 0x11, 0x00


	//----- nvinfo : EIATTR_KPARAM_INFO
	.align		4
.L_19:
        /*0068*/ 	.byte	0x04, 0x17
        /*006a*/ 	.short	(.L_21 - .L_20)
.L_20:
        /*006c*/ 	.word	0x00000000
        /*0070*/ 	.short	0x0007
        /*0072*/ 	.short	0x0028
        /*0074*/ 	.byte	0x00, 0xf0, 0x11, 0x00


	//----- nvinfo : EIATTR_KPARAM_INFO
	.align		4
.L_21:
        /*0078*/ 	.byte	0x04, 0x17
        /*007a*/ 	.short	(.L_23 - .L_22)
.L_22:
        /*007c*/ 	.word	0x00000000
        /*0080*/ 	.short	0x0006
        /*0082*/ 	.short	0x0024
        /*0084*/ 	.byte	0x00, 0xf0, 0x11, 0x00


	//----- nvinfo : EIATTR_KPARAM_INFO
	.align		4
.L_23:
        /*0088*/ 	.byte	0x04, 0x17
        /*008a*/ 	.short	(.L_25 - .L_24)
.L_24:
        /*008c*/ 	.word	0x00000000
        /*0090*/ 	.short	0x0005
        /*0092*/ 	.short	0x0020
        /*0094*/ 	.byte	0x00, 0xf0, 0x11, 0x00


	//----- nvinfo : EIATTR_KPARAM_INFO
	.align		4
.L_25:
        /*0098*/ 	.byte	0x04, 0x17
        /*009a*/ 	.short	(.L_27 - .L_26)
.L_26:
        /*009c*/ 	.word	0x00000000
        /*00a0*/ 	.short	0x0004
        /*00a2*/ 	.short	0x001c
        /*00a4*/ 	.byte	0x00, 0xf0, 0x11, 0x00


	//----- nvinfo : EIATTR_KPARAM_INFO
	.align		4
.L_27:
        /*00a8*/ 	.byte	0x04, 0x17
        /*00aa*/ 	.short	(.L_29 - .L_28)
.L_28:
        /*00ac*/ 	.word	0x00000000
        /*00b0*/ 	.short	0x0003
        /*00b2*/ 	.short	0x0018
        /*00b4*/ 	.byte	0x00, 0xf0, 0x11, 0x00


	//----- nvinfo : EIATTR_KPARAM_INFO
	.align		4
.L_29:
        /*00b8*/ 	.byte	0x04, 0x17
        /*00ba*/ 	.short	(.L_31 - .L_30)
.L_30:
        /*00bc*/ 	.word	0x00000000
        /*00c0*/ 	.short	0x0002
        /*00c2*/ 	.short	0x0010
        /*00c4*/ 	.byte	0x00, 0xf4, 0x21, 0x00


	//----- nvinfo : EIATTR_KPARAM_INFO
	.align		4
.L_31:
        /*00c8*/ 	.byte	0x04, 0x17
        /*00ca*/ 	.short	(.L_33 - .L_32)
.L_32:
        /*00cc*/ 	.word	0x00000000
        /*00d0*/ 	.short	0x0001
        /*00d2*/ 	.short	0x0008
        /*00d4*/ 	.byte	0x00, 0xf4, 0x21, 0x00


	//----- nvinfo : EIATTR_KPARAM_INFO
	.align		4
.L_33:
        /*00d8*/ 	.byte	0x04, 0x17
        /*00da*/ 	.short	(.L_35 - .L_34)
.L_34:
        /*00dc*/ 	.word	0x00000000
        /*00e0*/ 	.short	0x0000
        /*00e2*/ 	.short	0x0000
        /*00e4*/ 	.byte	0x00, 0xf4, 0x21, 0x00


	//----- nvinfo : EIATTR_SPARSE_MMA_MASK
	.align		4
.L_35:
        /*00e8*/ 	.byte	0x03, 0x50
        /*00ea*/ 	.short	0x0000


	//----- nvinfo : EIATTR_MAXREG_COUNT
	.align		4
        /*00ec*/ 	.byte	0x03, 0x1b
        /*00ee*/ 	.short	0x00ff


	//----- nvinfo : EIATTR_NUM_BARRIERS
	.align		4
        /*00f0*/ 	.byte	0x02, 0x4c
        /*00f2*/ 	.byte	0x01
	.zero		1


	//----- nvinfo : EIATTR_VRC_CTA_INIT_COUNT
	.align		4
        /*00f4*/ 	.byte	0x02, 0x4a
	.zero		1
	.zero		1


	//----- nvinfo : EIATTR_EXIT_INSTR_OFFSETS
	.align		4
        /*00f8*/ 	.byte	0x04, 0x1c
        /*00fa*/ 	.short	(.L_37 - .L_36)


	//   ....[0]....
.L_36:
        /*00fc*/ 	.word	0x000088a0


	//   ....[1]....
        /*0100*/ 	.word	0x000088d0


	//----- nvinfo : EIATTR_REQNTID
	.align		4
.L_37:
        /*0104*/ 	.byte	0x04, 0x10
        /*0106*/ 	.short	(.L_39 - .L_38)
.L_38:
        /*0108*/ 	.word	0x00000040
        /*010c*/ 	.word	0x00000001
        /*0110*/ 	.word	0x00000001


	//----- nvinfo : EIATTR_CBANK_PARAM_SIZE
	.align		4
.L_39:
        /*0114*/ 	.byte	0x03, 0x19
        /*0116*/ 	.short	0x0050


	//----- nvinfo : EIATTR_PARAM_CBANK
	.align		4
        /*0118*/ 	.byte	0x04, 0x0a
        /*011a*/ 	.short	(.L_41 - .L_40)
	.align		4
.L_40:
        /*011c*/ 	.word	index@(.nv.constant0.matmul_kernel)
        /*0120*/ 	.short	0x0380
        /*0122*/ 	.short	0x0050


	//----- nvinfo : EIATTR_SW_WAR
	.align		4
.L_41:
        /*0124*/ 	.byte	0x04, 0x36
        /*0126*/ 	.short	(.L_43 - .L_42)
.L_42:
        /*0128*/ 	.word	0x00000008
.L_43:


//--------------------- .nv.compat                --------------------------
	.section	.nv.compat,"",@"SHT_CUDA_COMPAT_INFO"
	.align	4
        /*0000*/ 	.byte	0x02, 0x02, 0x01, 0x00, 0x02, 0x05, 0x05, 0x00, 0x02, 0x03, 0x00, 0x00, 0x02, 0x06, 0x01, 0x00


//--------------------- .nv.callgraph             --------------------------
	.section	.nv.callgraph,"",@"SHT_CUDA_CALLGRAPH"
	.align	4
	.sectionentsize	8
	.align		4
        /*0000*/ 	.word	0x00000000
	.align		4
        /*0004*/ 	.word	0xffffffff
	.align		4
        /*0008*/ 	.word	0x00000000
	.align		4
        /*000c*/ 	.word	0xfffffffe
	.align		4
        /*0010*/ 	.word	0x00000000
	.align		4
        /*0014*/ 	.word	0xfffffffd
	.align		4
        /*0018*/ 	.word	0x00000000
	.align		4
        /*001c*/ 	.word	0xfffffffc


//--------------------- .text.matmul_kernel       --------------------------
	.section	.text.matmul_kernel,"ax",@progbits
	.align	128
        .global         matmul_kernel
        .type           matmul_kernel,@function
        .size           matmul_kernel,(.L_x_4 - matmul_kernel)
        .other          matmul_kernel,@"STO_CUDA_ENTRY STV_DEFAULT"
matmul_kernel:
.text.matmul_kernel:
[----:B------:R-:W0:Y:S08]  /*0000*/  LDC R1, c[0x0][0x37c] ;  /* 0x0000df00ff017b82 */ /* 0x000e300000000800 */
[----:B------:R-:W1:Y:S01]  /*0010*/  LDC.64 R48, c[0x0][0x398] ;  /* 0x0000e600ff307b82 */ /* 0x000e620000000a00 */
[----:B------:R-:W2:Y:S01]  /*0020*/  S2R R5, SR_CTAID.X ;  /* 0x0000000000057919 */ /* 0x000ea20000002500 */
[----:B------:R-:W3:Y:S01]  /*0030*/  LDCU UR4, c[0x0][0x3a0] ;  /* 0x00007400ff0477ac */ /* 0x000ee20008000800 */
[----:B------:R-:W4:Y:S01]  /*0040*/  S2R R45, SR_TID.X ;  /* 0x00000000002d7919 */ /* 0x000f220000002100 */
[----:B------:R-:W0:Y:S01]  /*0050*/  LDCU.64 UR10, c[0x0][0x358] ;  /* 0x00006b00ff0a77ac */ /* 0x000e220008000a00 */
[----:B------:R-:W0:Y:S01]  /*0060*/  LDCU UR8, c[0x0][0x3a0] ;  /* 0x00007400ff0877ac */ /* 0x000e220008000800 */
[----:B---3--:R-:W-:Y:S01]  /*0070*/  UIADD3 UR4, UPT, UPT, UR4, 0x1f, URZ ;  /* 0x0000001f04047890 */ /* 0x008fe2000fffe0ff */
[----:B-1----:R-:W-:-:S03]  /*0080*/  VIADD R0, R49, 0x7f ;  /* 0x0000007f31007836 */ /* 0x002fc60000000000 */
[----:B------:R-:W-:Y:S02]  /*0090*/  UISETP.GT.AND UP0, UPT, UR4, 0x1f, UPT ;  /* 0x0000001f0400788c */ /* 0x000fe4000bf04270 */
[----:B------:R-:W-:-:S04]  /*00a0*/  SHF.R.S32.HI R3, RZ, 0x1f, R0 ;  /* 0x0000001fff037819 */ /* 0x000fc80000011400 */
[----:B------:R-:W-:Y:S02]  /*00b0*/  LEA.HI R3, R3, R0, RZ, 0x7 ;  /* 0x0000000003037211 */ /* 0x000fe400078f38ff */
[----:B--2---:R-:W-:Y:S02]  /*00c0*/  IABS R8, R5 ;  /* 0x0000000500087213 */ /* 0x004fe40000000000 */
[----:B------:R-:W-:Y:S02]  /*00d0*/  SHF.R.S32.HI R3, RZ, 0x7, R3 ;  /* 0x00000007ff037819 */ /* 0x000fe40000011403 */
[----:B----4-:R-:W-:Y:S02]  /*00e0*/  SHF.R.U32.HI R212, RZ, 0x4, R45 ;  /* 0x00000004ffd47819 */ /* 0x010fe4000001162d */
[----:B------:R-:W-:Y:S01]  /*00f0*/  LOP3.LUT R46, R45, 0x20, RZ, 0xc0, !PT ;  /* 0x000000202d2e7812 */ /* 0x000fe200078ec0ff */
[----:B------:R-:W-:Y:S01]  /*0100*/  IMAD.SHL.U32 R4, R3, 0x8, RZ ;  /* 0x0000000803047824 */ /* 0x000fe200078e00ff */
[----:B------:R-:W-:-:S02]  /*0110*/  SGXT.U32 R212, R212, 0x2 ;  /* 0x00000002d4d4781a */ /* 0x000fc40000000000 */
[----:B------:R-:W-:Y:S02]  /*0120*/  LOP3.LUT R44, R45, 0x1f, RZ, 0xc0, !PT ;  /* 0x0000001f2d2c7812 */ /* 0x000fe400078ec0ff */
[-C--:B------:R-:W-:Y:S02]  /*0130*/  IABS R7, R4.reuse ;  /* 0x0000000400077213 */ /* 0x080fe40000000000 */
[----:B------:R-:W-:Y:S02]  /*0140*/  IABS R10, R4 ;  /* 0x00000004000a7213 */ /* 0x000fe40000000000 */
[----:B------:R-:W1:Y:S01]  /*0150*/  I2F.RP R0, R7 ;  /* 0x0000000700007306 */ /* 0x000e620000209400 */
[C---:B------:R-:W-:Y:S02]  /*0160*/  LOP3.LUT R211, R212.reuse, 0x4, RZ, 0xfc, !PT ;  /* 0x00000004d4d37812 */ /* 0x040fe400078efcff */
[C---:B------:R-:W-:Y:S02]  /*0170*/  LOP3.LUT R218, R212.reuse, 0x8, RZ, 0xfc, !PT ;  /* 0x00000008d4da7812 */ /* 0x040fe400078efcff */
[----:B------:R-:W-:-:S02]  /*0180*/  LOP3.LUT R217, R212, 0xc, RZ, 0xfc, !PT ;  /* 0x0000000cd4d97812 */ /* 0x000fc400078efcff */
[C---:B------:R-:W-:Y:S02]  /*0190*/  LOP3.LUT R216, R212.reuse, 0x10, RZ, 0xfc, !PT ;  /* 0x00000010d4d87812 */ /* 0x040fe400078efcff */
[C---:B------:R-:W-:Y:S02]  /*01a0*/  LOP3.LUT R215, R212.reuse, 0x14, RZ, 0xfc, !PT ;  /* 0x00000014d4d77812 */ /* 0x040fe400078efcff */
[C---:B------:R-:W-:Y:S02]  /*01b0*/  LOP3.LUT R214, R212.reuse, 0x18, RZ, 0xfc, !PT ;  /* 0x00000018d4d67812 */ /* 0x040fe400078efcff */
[----:B------:R-:W-:Y:S01]  /*01c0*/  LOP3.LUT R213, R212, 0x1c, RZ, 0xfc, !PT ;  /* 0x0000001cd4d57812 */ /* 0x000fe200078efcff */
[----:B-1----:R-:W1:Y:S02]  /*01d0*/  MUFU.RCP R0, R0 ;  /* 0x0000000000007308 */ /* 0x002e640000001000 */
[----:B-1----:R-:W-:Y:S02]  /*01e0*/  VIADD R2, R0, 0xffffffe ;  /* 0x0ffffffe00027836 */ /* 0x002fe40000000000 */
[----:B------:R-:W-:-:S04]  /*01f0*/  IMAD.MOV R0, RZ, RZ, -R10 ;  /* 0x000000ffff007224 */ /* 0x000fc800078e0a0a */
[----:B------:R1:W2:Y:S02]  /*0200*/  F2I.FTZ.U32.TRUNC.NTZ R3, R2 ;  /* 0x0000000200037305 */ /* 0x0002a4000021f000 */
[----:B-1----:R-:W-:Y:S02]  /*0210*/  IMAD.MOV.U32 R2, RZ, RZ, RZ ;  /* 0x000000ffff027224 */ /* 0x002fe400078e00ff */
[----:B--2---:R-:W-:-:S04]  /*0220*/  IMAD.MOV R6, RZ, RZ, -R3 ;  /* 0x000000ffff067224 */ /* 0x004fc800078e0a03 */
[----:B------:R-:W-:Y:S02]  /*0230*/  IMAD R9, R6, R7, RZ ;  /* 0x0000000706097224 */ /* 0x000fe400078e02ff */
[----:B------:R-:W-:Y:S02]  /*0240*/  IMAD.MOV.U32 R6, RZ, RZ, R8 ;  /* 0x000000ffff067224 */ /* 0x000fe400078e0008 */
[----:B------:R-:W-:-:S06]  /*0250*/  IMAD.HI.U32 R3, R3, R9, R2 ;  /* 0x0000000903037227 */ /* 0x000fcc00078e0002 */
[----:B------:R-:W-:-:S04]  /*0260*/  IMAD.HI.U32 R3, R3, R6, RZ ;  /* 0x0000000603037227 */ /* 0x000fc800078e00ff */
[----:B------:R-:W-:-:S05]  /*0270*/  IMAD R0, R3, R0, R6 ;  /* 0x0000000003007224 */ /* 0x000fca00078e0206 */
[----:B------:R-:W-:-:S13]  /*0280*/  ISETP.GT.U32.AND P1, PT, R7, R0, PT ;  /* 0x000000000700720c */ /* 0x000fda0003f24070 */
[----:B------:R-:W-:Y:S01]  /*0290*/  @!P1 IMAD.IADD R0, R0, 0x1, -R7 ;  /* 0x0000000100009824 */ /* 0x000fe200078e0a07 */
[----:B------:R-:W-:Y:S02]  /*02a0*/  @!P1 IADD3 R3, PT, PT, R3, 0x1, RZ ;  /* 0x0000000103039810 */ /* 0x000fe40007ffe0ff */
[----:B------:R-:W-:Y:S02]  /*02b0*/  ISETP.NE.AND P1, PT, R4, RZ, PT ;  /* 0x000000ff0400720c */ /* 0x000fe40003f25270 */
[----:B------:R-:W-:Y:S02]  /*02c0*/  ISETP.GE.U32.AND P0, PT, R0, R7, PT ;  /* 0x000000070000720c */ /* 0x000fe40003f06070 */
[----:B------:R-:W-:-:S04]  /*02d0*/  LOP3.LUT R0, R5, R4, RZ, 0x3c, !PT ;  /* 0x0000000405007212 */ /* 0x000fc800078e3cff */
[----:B------:R-:W-:Y:S01]  /*02e0*/  ISETP.GE.AND P2, PT, R0, RZ, PT ;  /* 0x000000ff0000720c */ /* 0x000fe20003f46270 */
[----:B------:R-:W-:-:S06]  /*02f0*/  VIADD R0, R48, 0xf ;  /* 0x0000000f30007836 */ /* 0x000fcc0000000000 */
[----:B------:R-:W-:-:S04]  /*0300*/  @P0 VIADD R3, R3, 0x1 ;  /* 0x0000000103030836 */ /* 0x000fc80000000000 */
[----:B------:R-:W-:Y:S01]  /*0310*/  IMAD.MOV.U32 R2, RZ, RZ, R3 ;  /* 0x000000ffff027224 */ /* 0x000fe200078e0003 */
[----:B------:R-:W-:-:S03]  /*0320*/  SHF.R.S32.HI R3, RZ, 0x1f, R0 ;  /* 0x0000001fff037819 */ /* 0x000fc60000011400 */
[----:B------:R-:W-:Y:S01]  /*0330*/  @!P2 IMAD.MOV R2, RZ, RZ, -R2 ;  /* 0x000000ffff02a224 */ /* 0x000fe200078e0a02 */
[----:B------:R-:W-:Y:S02]  /*0340*/  @!P1 LOP3.LUT R2, RZ, R4, RZ, 0x33, !PT ;  /* 0x00000004ff029212 */ /* 0x000fe400078e33ff */
[----:B------:R-:W-:-:S03]  /*0350*/  LEA.HI R3, R3, R0, RZ, 0x4 ;  /* 0x0000000003037211 */ /* 0x000fc600078f20ff */
[----:B------:R-:W-:Y:S02]  /*0360*/  IMAD.SHL.U32 R6, R2, 0x8, RZ ;  /* 0x0000000802067824 */ /* 0x000fe400078e00ff */
[----:B------:R-:W-:-:S03]  /*0370*/  IMAD.MOV R2, RZ, RZ, -R2 ;  /* 0x000000ffff027224 */ /* 0x000fc600078e0a02 */
[----:B------:R-:W-:Y:S01]  /*0380*/  LEA.HI.SX32 R3, R3, -R6, 0x1c ;  /* 0x8000000603037211 */ /* 0x000fe200078fe2ff */
[----:B------:R-:W-:-:S03]  /*0390*/  IMAD R4, R4, R2, R5 ;  /* 0x0000000204047224 */ /* 0x000fc600078e0205 */
[----:B------:R-:W-:Y:S02]  /*03a0*/  VIMNMX R11, PT, PT, R3, 0x8, PT ;  /* 0x00000008030b7848 */ /* 0x000fe40003fe0100 */
[----:B------:R-:W-:Y:S02]  /*03b0*/  IABS R9, R4 ;  /* 0x0000000400097213 */ /* 0x000fe40000000000 */
[----:B------:R-:W-:-:S04]  /*03c0*/  IABS R7, R11 ;  /* 0x0000000b00077213 */ /* 0x000fc80000000000 */
[----:B------:R-:W1:Y:S08]  /*03d0*/  I2F.RP R0, R7 ;  /* 0x0000000700007306 */ /* 0x000e700000209400 */
[----:B-1----:R-:W1:Y:S02]  /*03e0*/  MUFU.RCP R0, R0 ;  /* 0x0000000000007308 */ /* 0x002e640000001000 */
[----:B-1----:R-:W-:-:S06]  /*03f0*/  VIADD R3, R0, 0xffffffe ;  /* 0x0ffffffe00037836 */ /* 0x002fcc0000000000 */
[----:B------:R-:W1:Y:S02]  /*0400*/  F2I.FTZ.U32.TRUNC.NTZ R3, R3 ;  /* 0x0000000300037305 */ /* 0x000e64000021f000 */
[----:B-1----:R-:W-:-:S05]  /*0410*/  IADD3 R8, PT, PT, RZ, -R3, RZ ;  /* 0x80000003ff087210 */ /* 0x002fca0007ffe0ff */
[----:B------:R-:W-:Y:S01]  /*0420*/  IMAD.MOV.U32 R2, RZ, RZ, R8 ;  /* 0x000000ffff027224 */ /* 0x000fe200078e0008 */
[----:B------:R-:W-:-:S03]  /*0430*/  IABS R8, R11 ;  /* 0x0000000b00087213 */ /* 0x000fc60000000000 */
[----:B------:R-:W-:Y:S02]  /*0440*/  IMAD R5, R2, R7, RZ ;  /* 0x0000000702057224 */ /* 0x000fe400078e02ff */
[----:B------:R-:W-:Y:S02]  /*0450*/  IMAD.MOV.U32 R2, RZ, RZ, RZ ;  /* 0x000000ffff027224 */ /* 0x000fe400078e00ff */
[----:B------:R-:W-:Y:S02]  /*0460*/  IMAD.MOV R0, RZ, RZ, -R8 ;  /* 0x000000ffff007224 */ /* 0x000fe400078e0a08 */
[----:B------:R-:W-:Y:S01]  /*0470*/  IMAD.HI.U32 R2, R3, R5, R2 ;  /* 0x0000000503027227 */ /* 0x000fe200078e0002 */
[----:B------:R-:W-:-:S05]  /*0480*/  LOP3.LUT R3, R45, 0xf, RZ, 0xc0, !PT ;  /* 0x0000000f2d037812 */ /* 0x000fca00078ec0ff */
[----:B------:R-:W-:-:S04]  /*0490*/  IMAD.HI.U32 R2, R2, R9, RZ ;  /* 0x0000000902027227 */ /* 0x000fc800078e00ff */
[----:B------:R-:W-:-:S05]  /*04a0*/  IMAD R0, R2, R0, R9 ;  /* 0x0000000002007224 */ /* 0x000fca00078e0209 */
[----:B------:R-:W-:-:S13]  /*04b0*/  ISETP.GT.U32.AND P1, PT, R7, R0, PT ;  /* 0x000000000700720c */ /* 0x000fda0003f24070 */
[----:B------:R-:W-:Y:S02]  /*04c0*/  @!P1 IMAD.IADD R0, R0, 0x1, -R7 ;  /* 0x0000000100009824 */ /* 0x000fe400078e0a07 */
[----:B------:R-:W-:Y:S01]  /*04d0*/  @!P1 VIADD R2, R2, 0x1 ;  /* 0x0000000102029836 */ /* 0x000fe20000000000 */
[----:B------:R-:W-:Y:S02]  /*04e0*/  ISETP.NE.AND P1, PT, R11, RZ, PT ;  /* 0x000000ff0b00720c */ /* 0x000fe40003f25270 */
[----:B------:R-:W-:Y:S02]  /*04f0*/  ISETP.GE.U32.AND P0, PT, R0, R7, PT ;  /* 0x000000070000720c */ /* 0x000fe40003f06070 */
[----:B------:R-:W-:-:S04]  /*0500*/  LOP3.LUT R0, R4, R11, RZ, 0x3c, !PT ;  /* 0x0000000b04007212 */ /* 0x000fc800078e3cff */
[----:B------:R-:W-:-:S07]  /*0510*/  ISETP.GE.AND P2, PT, R0, RZ, PT ;  /* 0x000000ff0000720c */ /* 0x000fce0003f46270 */
[----:B------:R-:W-:-:S06]  /*0520*/  @P0 VIADD R2, R2, 0x1 ;  /* 0x0000000102020836 */ /* 0x000fcc0000000000 */
[----:B------:R-:W-:Y:S01]  /*0530*/  @!P2 IMAD.MOV R2, RZ, RZ, -R2 ;  /* 0x000000ffff02a224 */ /* 0x000fe200078e0a02 */
[----:B------:R-:W-:-:S04]  /*0540*/  @!P1 LOP3.LUT R2, RZ, R11, RZ, 0x33, !PT ;  /* 0x0000000bff029212 */ /* 0x000fc800078e33ff */
[C---:B------:R-:W-:Y:S01]  /*0550*/  IADD3 R0, PT, PT, -R2.reuse, RZ, RZ ;  /* 0x000000ff02007210 */ /* 0x040fe20007ffe1ff */
[----:B------:R-:W-:-:S04]  /*0560*/  IMAD.SHL.U32 R195, R2, 0x80, RZ ;  /* 0x0000008002c37824 */ /* 0x000fc800078e00ff */
[----:B------:R-:W-:-:S04]  /*0570*/  IMAD R0, R11, R0, R4 ;  /* 0x000000000b007224 */ /* 0x000fc800078e0204 */
[----:B------:R-:W-:-:S04]  /*0580*/  IMAD.IADD R0, R6, 0x1, R0 ;  /* 0x0000000106007824 */ /* 0x000fc800078e0200 */
[----:B------:R-:W-:Y:S01]  /*0590*/  IMAD R196, R0, 0x10, R3 ;  /* 0x0000001000c47824 */ /* 0x000fe200078e0203 */
[----:B0-----:R-:W-:Y:S06]  /*05a0*/  BRA.U UP0, `(.L_x_0) ;  /* 0x0000000100307547 */ /* 0x001fec000b800000 */
[----:B------:R-:W-:Y:S01]  /*05b0*/  IMAD.SHL.U32 R45, R45, 0x20, RZ ;  /* 0x000000202d2d7824 */ /* 0x000fe200078e00ff */
[----:B------:R-:W-:Y:S01]  /*05c0*/  CS2R R104, SRZ ;  /* 0x0000000000687805 */ /* 0x000fe2000001ff00 */
[----:B------:R-:W-:Y:S01]  /*05d0*/  IMAD.SHL.U32 R205, R46, 0x10, RZ ;  /* 0x000000102ecd7824 */ /* 0x000fe200078e00ff */
[----:B------:R-:W-:Y:S02]  /*05e0*/  CS2R R106, SRZ ;  /* 0x00000000006a7805 */ /* 0x000fe4000001ff00 */
[----:B------:R-:W-:Y:S02]  /*05f0*/  CS2R R12, SRZ ;  /* 0x00000000000c7805 */ /* 0x000fe4000001ff00 */
[----:B------:R-:W-:Y:S02]  /*0600*/  CS2R R14, SRZ ;  /* 0x00000000000e7805 */ /* 0x000fe4000001ff00 */
[----:B------:R-:W-:Y:S02]  /*0610*/  CS2R R8, SRZ ;  /* 0x0000000000087805 */ /* 0x000fe4000001ff00 */
[----:B------:R-:W-:-:S02]  /*0620*/  CS2R R10, SRZ ;  /* 0x00000000000a7805 */ /* 0x000fc4000001ff00 */
[----:B------:R-:W-:Y:S02]  /*0630*/  CS2R R4, SRZ ;  /* 0x0000000000047805 */ /* 0x000fe4000001ff00 */
[----:B------:R-:W-:Y:S02]  /*0640*/  CS2R R6, SRZ ;  /* 0x0000000000067805 */ /* 0x000fe4000001ff00 */
[----:B------:R-:W-:Y:S01]  /*0650*/  LOP3.LUT R206, R45, 0x60, RZ, 0xc0, !PT ;  /* 0x000000602dce7812 */ /* 0x000fe200078ec0ff */
[----:B------:R-:W-:Y:S06]  /*0660*/  BRA `(.L_x_1) ;  /* 0x0000007000c87947 */ /* 0x000fec0003800000 */
.L_x_0:
[----:B------:R-:W-:Y:S01]  /*0670*/  IABS R10, R48 ;  /* 0x00000030000a7213 */ /* 0x000fe20000000000 */
[----:B------:R-:W0:Y:S01]  /*0680*/  LDCU UR5, c[0x0][0x3a4] ;  /* 0x00007480ff0577ac */ /* 0x000e220008000800 */
[----:B------:R-:W-:Y:S01]  /*0690*/  IABS R2, R49 ;  /* 0x0000003100027213 */ /* 0x000fe20000000000 */
[----:B------:R-:W1:Y:S01]  /*06a0*/  LDC R207, c[0x0][0x3a8] ;  /* 0x0000ea00ffcf7b82 */ /* 0x000e620000000800 */
[----:B------:R-:W2:Y:S01]  /*06b0*/  I2F.RP R3, R10 ;  /* 0x0000000a00037306 */ /* 0x000ea20000209400 */
[----:B------:R-:W-:Y:S01]  /*06c0*/  IMAD.SHL.U32 R45, R45, 0x20, RZ ;  /* 0x000000202d2d7824 */ /* 0x000fe200078e00ff */
[----:B------:R-:W-:Y:S01]  /*06d0*/  CS2R R108, SRZ ;  /* 0x00000000006c7805 */ /* 0x000fe2000001ff00 */
[----:B------:R-:W-:Y:S01]  /*06e0*/  IMAD.SHL.U32 R205, R46, 0x10, RZ ;  /* 0x000000102ecd7824 */ /* 0x000fe200078e00ff */
[----:B------:R-:W-:Y:S02]  /*06f0*/  CS2R R110, SRZ ;  /* 0x00000000006e7805 */ /* 0x000fe4000001ff00 */
[----:B------:R-:W-:-:S02]  /*0700*/  CS2R R104, SRZ ;  /* 0x0000000000687805 */ /* 0x000fc4000001ff00 */
[----:B------:R-:W-:Y:S02]  /*0710*/  CS2R R106, SRZ ;  /* 0x00000000006a7805 */ /* 0x000fe4000001ff00 */
[----:B------:R-:W-:Y:S01]  /*0720*/  CS2R R100, SRZ ;  /* 0x0000000000647805 */ /* 0x000fe2000001ff00 */
[----:B------:R-:W3:Y:S01]  /*0730*/  I2F.RP R0, R2 ;  /* 0x0000000200007306 */ /* 0x000ee20000209400 */
[----:B------:R-:W-:Y:S02]  /*0740*/  CS2R R102, SRZ ;  /* 0x0000000000667805 */ /* 0x000fe4000001ff00 */
[----:B------:R-:W-:Y:S02]  /*0750*/  CS2R R98, SRZ ;  /* 0x0000000000627805 */ /* 0x000fe4000001ff00 */
[----:B------:R-:W-:-:S03]  /*0760*/  LOP3.LUT R206, R45, 0x60, RZ, 0xc0, !PT ;  /* 0x000000602dce7812 */ /* 0x000fc600078ec0ff */
[----:B--2---:R-:W2:Y:S01]  /*0770*/  MUFU.RCP R3, R3 ;  /* 0x0000000300037308 */ /* 0x004ea20000001000 */
[----:B-1----:R-:W-:-:S07]  /*0780*/  IMAD R212, R212, R207, RZ ;  /* 0x000000cfd4d47224 */ /* 0x002fce00078e02ff */
[----:B---3--:R-:W1:Y:S01]  /*0790*/  MUFU.RCP R0, R0 ;  /* 0x0000000000007308 */ /* 0x008e620000001000 */
[-C--:B------:R-:W-:Y:S02]  /*07a0*/  IMAD R213, R213, R207.reuse, RZ ;  /* 0x000000cfd5d57224 */ /* 0x080fe400078e02ff */
[-C--:B------:R-:W-:Y:S02]  /*07b0*/  IMAD R214, R214, R207.reuse, RZ ;  /* 0x000000cfd6d67224 */ /* 0x080fe400078e02ff */
[-C--:B------:R-:W-:Y:S02]  /*07c0*/  IMAD R215, R215, R207.reuse, RZ ;  /* 0x000000cfd7d77224 */ /* 0x080fe400078e02ff */
[-C--:B------:R-:W-:Y:S02]  /*07d0*/  IMAD R216, R216, R207.reuse, RZ ;  /* 0x000000cfd8d87224 */ /* 0x080fe400078e02ff */
[----:B--2---:R-:W-:Y:S01]  /*07e0*/  VIADD R6, R3, 0xffffffe ;  /* 0x0ffffffe03067836 */ /* 0x004fe20000000000 */
[----:B------:R-:W-:Y:S01]  /*07f0*/  IABS R3, R196 ;  /* 0x000000c400037213 */ /* 0x000fe20000000000 */
[----:B------:R-:W-:-:S02]  /*0800*/  IMAD R217, R217, R207, RZ ;  /* 0x000000cfd9d97224 */ /* 0x000fc400078e02ff */
[----:B------:R2:W3:Y:S01]  /*0810*/  F2I.FTZ.U32.TRUNC.NTZ R7, R6 ;  /* 0x0000000600077305 */ /* 0x0004e2000021f000 */
[-C--:B------:R-:W-:Y:S02]  /*0820*/  IMAD R218, R218, R207.reuse, RZ ;  /* 0x000000cfdada7224 */ /* 0x080fe400078e02ff */
[----:B------:R-:W-:Y:S02]  /*0830*/  IMAD R211, R211, R207, RZ ;  /* 0x000000cfd3d37224 */ /* 0x000fe400078e02ff */
[----:B-1----:R-:W-:Y:S02]  /*0840*/  VIADD R4, R0, 0xffffffe ;  /* 0x0ffffffe00047836 */ /* 0x002fe40000000000 */
[----:B------:R-:W-:Y:S02]  /*0850*/  IMAD.SHL.U32 R207, R207, 0x20, RZ ;  /* 0x00000020cfcf7824 */ /* 0x000fe400078e00ff */
[----:B------:R1:W4:Y:S01]  /*0860*/  F2I.FTZ.U32.TRUNC.NTZ R5, R4 ;  /* 0x0000000400057305 */ /* 0x000322000021f000 */
[----:B--2---:R-:W-:Y:S01]  /*0870*/  IMAD.MOV.U32 R6, RZ, RZ, RZ ;  /* 0x000000ffff067224 */ /* 0x004fe200078e00ff */
[----:B---3--:R-:W-:Y:S01]  /*0880*/  IADD3 R9, PT, PT, RZ, -R7, RZ ;  /* 0x80000007ff097210 */ /* 0x008fe20007ffe0ff */
[----:B-1----:R-:W-:-:S04]  /*0890*/  IMAD.MOV.U32 R4, RZ, RZ, RZ ;  /* 0x000000ffff047224 */ /* 0x002fc800078e00ff */
[----:B------:R-:W-:-:S04]  /*08a0*/  IMAD R9, R9, R10, RZ ;  /* 0x0000000a09097224 */ /* 0x000fc800078e02ff */
[----:B------:R-:W-:-:S04]  /*08b0*/  IMAD.HI.U32 R7, R7, R9, R6 ;  /* 0x0000000907077227 */ /* 0x000fc800078e0006 */
[----:B------:R-:W-:Y:S01]  /*08c0*/  IMAD.MOV.U32 R9, RZ, RZ, R3 ;  /* 0x000000ffff097224 */ /* 0x000fe200078e0003 */
[----:B------:R-:W-:Y:S01]  /*08d0*/  LEA.HI R3, R46, R195, RZ, 0x1b ;  /* 0x000000c32e037211 */ /* 0x000fe200078fd8ff */
[----:B----4-:R-:W-:Y:S02]  /*08e0*/  IMAD.MOV R11, RZ, RZ, -R5 ;  /* 0x000000ffff0b7224 */ /* 0x010fe400078e0a05 */
[----:B------:R-:W-:Y:S01]  /*08f0*/  IMAD.HI.U32 R7, R7, R9, RZ ;  /* 0x0000000907077227 */ /* 0x000fe200078e00ff */
[C---:B------:R-:W-:Y:S02]  /*0900*/  IADD3 R52, PT, PT, R3.reuse, 0x36, RZ ;  /* 0x0000003603347810 */ /* 0x040fe40007ffe0ff */
[C---:B------:R-:W-:Y:S01]  /*0910*/  IADD3 R62, PT, PT, R3.reuse, 0x14, RZ ;  /* 0x00000014033e7810 */ /* 0x040fe20007ffe0ff */
[----:B------:R-:W-:Y:S01]  /*0920*/  IMAD.MOV R0, RZ, RZ, -R7 ;  /* 0x000000ffff007224 */ /* 0x000fe200078e0a07 */
[----:B------:R-:W-:Y:S01]  /*0930*/  IABS R53, R52 ;  /* 0x0000003400357213 */ /* 0x000fe20000000000 */
[----:B------:R-:W-:Y:S01]  /*0940*/  VIADD R6, R3, 0x7e ;  /* 0x0000007e03067836 */ /* 0x000fe20000000000 */
[----:B------:R-:W-:Y:S01]  /*0950*/  IABS R77, R62 ;  /* 0x0000003e004d7213 */ /* 0x000fe20000000000 */
[----:B------:R-:W-:Y:S01]  /*0960*/  IMAD R7, R11, R2, RZ ;  /* 0x000000020b077224 */ /* 0x000fe200078e02ff */
[----:B------:R-:W-:Y:S01]  /*0970*/  IADD3 R72, PT, PT, R3, 0xa, RZ ;  /* 0x0000000a03487810 */ /* 0x000fe20007ffe0ff */
[----:B------:R-:W-:Y:S01]  /*0980*/  IMAD R9, R10, R0, R9 ;  /* 0x000000000a097224 */ /* 0x000fe200078e0209 */
[----:B------:R-:W-:Y:S01]  /*0990*/  IABS R0, R6 ;  /* 0x0000000600007213 */ /* 0x000fe20000000000 */
[----:B------:R-:W-:Y:S01]  /*09a0*/  IMAD.HI.U32 R4, R5, R7, R4 ;  /* 0x0000000705047227 */ /* 0x000fe200078e0004 */
[----:B------:R-:W-:-:S02]  /*09b0*/  ISETP.GE.AND P4, PT, R6, RZ, PT ;  /* 0x000000ff0600720c */ /* 0x000fc40003f86270 */
[----:B------:R-:W-:Y:S01]  /*09c0*/  MOV R7, R0 ;  /* 0x0000000000077202 */ /* 0x000fe20000000f00 */
[C---:B------:R-:W-:Y:S01]  /*09d0*/  VIADD R12, R3.reuse, 0x7c ;  /* 0x0000007c030c7836 */ /* 0x040fe20000000000 */
[----:B------:R-:W-:Y:S01]  /*09e0*/  ISETP.GT.U32.AND P0, PT, R10, R9, PT ;  /* 0x000000090a00720c */ /* 0x000fe20003f04070 */
[----:B------:R-:W-:Y:S01]  /*09f0*/  VIADD R14, R3, 0x7a ;  /* 0x0000007a030e7836 */ /* 0x000fe20000000000 */
[----:B------:R-:W-:Y:S01]  /*0a00*/  IABS R87, R72 ;  /* 0x0000004800577213 */ /* 0x000fe20000000000 */
[C---:B------:R-:W-:Y:S01]  /*0a10*/  IMAD.HI.U32 R0, R4.reuse, R7, RZ ;  /* 0x0000000704007227 */ /* 0x040fe200078e00ff */
[----:B------:R-:W-:Y:S02]  /*0a20*/  IABS R11, R12 ;  /* 0x0000000c000b7213 */ /* 0x000fe40000000000 */
[----:B------:R-:W-:Y:S01]  /*0a30*/  IABS R13, R14 ;  /* 0x0000000e000d7213 */ /* 0x000fe20000000000 */
[----:B------:R-:W-:Y:S01]  /*0a40*/  IMAD.MOV R0, RZ, RZ, -R0 ;  /* 0x000000ffff007224 */ /* 0x000fe200078e0a00 */
[----:B------:R-:W-:Y:S01]  /*0a50*/  IABS R97, R3 ;  /* 0x0000000300617213 */ /* 0x000fe20000000000 */
[----:B------:R-:W-:-:S04]  /*0a60*/  IMAD.HI.U32 R5, R4, R11, RZ ;  /* 0x0000000b04057227 */ /* 0x000fc800078e00ff */
[C---:B------:R-:W-:Y:S02]  /*0a70*/  IMAD R8, R2.reuse, R0, R7 ;  /* 0x0000000002087224 */ /* 0x040fe400078e0207 */
[----:B------:R-:W-:Y:S02]  /*0a80*/  IMAD.MOV R5, RZ, RZ, -R5 ;  /* 0x000000ffff057224 */ /* 0x000fe400078e0a05 */
[----:B------:R-:W-:Y:S01]  /*0a90*/  VIADD R15, R3, 0x78 ;  /* 0x00000078030f7836 */ /* 0x000fe20000000000 */
[C---:B------:R-:W-:Y:S01]  /*0aa0*/  ISETP.GT.U32.AND P1, PT, R2.reuse, R8, PT ;  /* 0x000000080200720c */ /* 0x040fe20003f24070 */
[----:B------:R-:W-:Y:S02]  /*0ab0*/  IMAD R5, R2, R5, R11 ;  /* 0x0000000502057224 */ /* 0x000fe400078e020b */
[----:B------:R-:W-:Y:S01]  /*0ac0*/  IMAD.HI.U32 R0, R4, R13, RZ ;  /* 0x0000000d04007227 */ /* 0x000fe200078e00ff */
[----:B------:R-:W-:Y:S02]  /*0ad0*/  IABS R11, R15 ;  /* 0x0000000f000b7213 */ /* 0x000fe40000000000 */
[----:B------:R-:W-:Y:S01]  /*0ae0*/  ISETP.GT.U32.AND P2, PT, R2, R5, PT ;  /* 0x000000050200720c */ /* 0x000fe20003f44070 */
[----:B------:R-:W-:-:S02]  /*0af0*/  IMAD.MOV R0, RZ, RZ, -R0 ;  /* 0x000000ffff007224 */ /* 0x000fc400078e0a00 */
[----:B------:R-:W-:-:S04]  /*0b00*/  IMAD.HI.U32 R7, R4, R11, RZ ;  /* 0x0000000b04077227 */ /* 0x000fc800078e00ff */
[----:B------:R-:W-:Y:S02]  /*0b10*/  @!P1 IMAD.IADD R8, R8, 0x1, -R2 ;  /* 0x0000000108089824 */ /* 0x000fe400078e0a02 */
[----:B------:R-:W-:Y:S01]  /*0b20*/  @!P0 IMAD.IADD R9, R9, 0x1, -R10 ;  /* 0x0000000109098824 */ /* 0x000fe200078e0a0a */
[----:B------:R-:W-:Y:S01]  /*0b30*/  ISETP.GE.AND P0, PT, R196, RZ, PT ;  /* 0x000000ffc400720c */ /* 0x000fe20003f06270 */
[C---:B------:R-:W-:Y:S01]  /*0b40*/  IMAD R6, R2.reuse, R0, R13 ;  /* 0x0000000002067224 */ /* 0x040fe200078e020d */
[----:B------:R-:W-:Y:S01]  /*0b50*/  ISETP.GT.U32.AND P6, PT, R2, R8, PT ;  /* 0x000000080200720c */ /* 0x000fe20003fc4070 */
[----:B------:R-:W-:Y:S01]  /*0b60*/  IMAD.MOV R7, RZ, RZ, -R7 ;  /* 0x000000ffff077224 */ /* 0x000fe200078e0a07 */
[----:B------:R-:W-:Y:S01]  /*0b70*/  ISETP.GT.U32.AND P3, PT, R10, R9, PT ;  /* 0x000000090a00720c */ /* 0x000fe20003f64070 */
[----:B------:R-:W-:Y:S01]  /*0b80*/  VIADD R16, R3, 0x76 ;  /* 0x0000007603107836 */ /* 0x000fe20000000000 */
[C---:B------:R-:W-:Y:S01]  /*0b90*/  ISETP.GT.U32.AND P1, PT, R2.reuse, R6, PT ;  /* 0x000000060200720c */ /* 0x040fe20003f24070 */
[----:B------:R-:W-:-:S02]  /*0ba0*/  IMAD R7, R2, R7, R11 ;  /* 0x0000000702077224 */ /* 0x000fc400078e020b */
[--C-:B------:R-:W-:Y:S01]  /*0bb0*/  @!P2 IMAD.IADD R5, R5, 0x1, -R2.reuse ;  /* 0x000000010505a824 */ /* 0x100fe200078e0a02 */
[----:B------:R-:W-:Y:S01]  /*0bc0*/  IABS R13, R16 ;  /* 0x00000010000d7213 */ /* 0x000fe20000000000 */
[C---:B------:R-:W-:Y:S01]  /*0bd0*/  VIADD R20, R3.reuse, 0x6e ;  /* 0x0000006e03147836 */ /* 0x040fe20000000000 */
[----:B------:R-:W-:Y:S01]  /*0be0*/  ISETP.GE.AND P2, PT, R14, RZ, PT ;  /* 0x000000ff0e00720c */ /* 0x000fe20003f46270 */
[C---:B------:R-:W-:Y:S01]  /*0bf0*/  VIADD R14, R3.reuse, 0x74 ;  /* 0x00000074030e7836 */ /* 0x040fe20000000000 */
[----:B------:R-:W-:Y:S01]  /*0c00*/  ISETP.GT.U32.AND P5, PT, R2, R5, PT ;  /* 0x000000050200720c */ /* 0x000fe20003fa4070 */
[--C-:B------:R-:W-:Y:S01]  /*0c10*/  @!P6 IMAD.IADD R8, R8, 0x1, -R2.reuse ;  /* 0x000000010808e824 */ /* 0x100fe200078e0a02 */
[----:B------:R-:W-:Y:S01]  /*0c20*/  ISETP.GT.U32.AND P6, PT, R2, R7, PT ;  /* 0x000000070200720c */ /* 0x000fe20003fc4070 */
[----:B------:R-:W-:Y:S01]  /*0c30*/  VIADD R18, R3, 0x70 ;  /* 0x0000007003127836 */ /* 0x000fe20000000000 */
[----:B------:R-:W-:Y:S01]  /*0c40*/  @!P3 IADD3 R9, PT, PT, R9, -R10, RZ ;  /* 0x8000000a0909b210 */ /* 0x000fe20007ffe0ff */
[----:B------:R-:W-:Y:S01]  /*0c50*/  @!P1 IMAD.IADD R6, R6, 0x1, -R2 ;  /* 0x0000000106069824 */ /* 0x000fe200078e0a02 */
[----:B------:R-:W-:Y:S01]  /*0c60*/  IABS R11, R14 ;  /* 0x0000000e000b7213 */ /* 0x000fe20000000000 */
[----:B------:R-:W-:Y:S01]  /*0c70*/  VIADD R21, R3, 0x6c ;  /* 0x0000006c03157836 */ /* 0x000fe20000000000 */
[----:B------:R-:W-:Y:S01]  /*0c80*/  ISETP.NE.AND P3, PT, R48, RZ, PT ;  /* 0x000000ff3000720c */ /* 0x000fe20003f65270 */
[----:B------:R-:W-:Y:S01]  /*0c90*/  IMAD.MOV.U32 R0, RZ, RZ, R9 ;  /* 0x000000ffff007224 */ /* 0x000fe200078e0009 */
[----:B------:R-:W-:Y:S01]  /*0ca0*/  ISETP.GT.U32.AND P1, PT, R2, R6, PT ;  /* 0x000000060200720c */ /* 0x000fe20003f24070 */
[----:B------:R-:W-:Y:S01]  /*0cb0*/  IMAD.HI.U32 R9, R4, R13, RZ ;  /* 0x0000000d04097227 */ /* 0x000fe200078e00ff */
[----:B------:R-:W-:-:S02]  /*0cc0*/  IABS R19, R20 ;  /* 0x0000001400137213 */ /* 0x000fc40000000000 */
[----:B------:R-:W-:Y:S01]  /*0cd0*/  IABS R17, R18 ;  /* 0x0000001200117213 */ /* 0x000fe20000000000 */
[----:B------:R-:W-:Y:S01]  /*0ce0*/  @!P6 IMAD.IADD R7, R7, 0x1, -R2 ;  /* 0x000000010707e824 */ /* 0x000fe200078e0a02 */
[----:B------:R-:W-:Y:S01]  /*0cf0*/  IADD3 R9, PT, PT, -R9, RZ, RZ ;  /* 0x000000ff09097210 */ /* 0x000fe20007ffe1ff */
[----:B------:R-:W-:Y:S01]  /*0d00*/  IMAD.HI.U32 R10, R4, R11, RZ ;  /* 0x0000000b040a7227 */ /* 0x000fe200078e00ff */
[----:B------:R-:W-:Y:S02]  /*0d10*/  @!P4 IADD3 R8, PT, PT, -R8, RZ, RZ ;  /* 0x000000ff0808c210 */ /* 0x000fe40007ffe1ff */
[C---:B------:R-:W-:Y:S01]  /*0d20*/  ISETP.GT.U32.AND P6, PT, R2.reuse, R7, PT ;  /* 0x000000070200720c */ /* 0x040fe20003fc4070 */
[----:B------:R-:W-:Y:S02]  /*0d30*/  IMAD R9, R2, R9, R13 ;  /* 0x0000000902097224 */ /* 0x000fe400078e020d */
[----:B------:R-:W-:Y:S01]  /*0d40*/  IMAD.MOV R10, RZ, RZ, -R10 ;  /* 0x000000ffff0a7224 */ /* 0x000fe200078e0a0a */
[----:B------:R-:W-:Y:S01]  /*0d50*/  @!P1 IADD3 R6, PT, PT, R6, -R2, RZ ;  /* 0x8000000206069210 */ /* 0x000fe20007ffe0ff */
[----:B------:R-:W-:Y:S01]  /*0d60*/  @!P5 IMAD.IADD R5, R5, 0x1, -R2 ;  /* 0x000000010505d824 */ /* 0x000fe200078e0a02 */
[C---:B------:R-:W-:Y:S01]  /*0d70*/  ISETP.GT.U32.AND P1, PT, R2.reuse, R9, PT ;  /* 0x000000090200720c */ /* 0x040fe20003f24070 */
[----:B------:R-:W-:Y:S01]  /*0d80*/  IMAD R10, R2, R10, R11 ;  /* 0x0000000a020a7224 */ /* 0x000fe200078e020b */
[----:B------:R-:W-:Y:S01]  /*0d90*/  ISETP.GE.AND P5, PT, R16, RZ, PT ;  /* 0x000000ff1000720c */ /* 0x000fe20003fa6270 */
[----:B------:R-:W-:-:S02]  /*0da0*/  VIADD R16, R3, 0x72 ;  /* 0x0000007203107836 */ /* 0x000fc40000000000 */
[----:B------:R-:W-:-:S04]  /*0db0*/  IMAD.HI.U32 R13, R4, R19, RZ ;  /* 0x00000013040d7227 */ /* 0x000fc800078e00ff */
[----:B------:R-:W-:Y:S01]  /*0dc0*/  @!P6 IMAD.IADD R7, R7, 0x1, -R2 ;  /* 0x000000010707e824 */ /* 0x000fe200078e0a02 */
[----:B------:R-:W-:Y:S01]  /*0dd0*/  ISETP.GT.U32.AND P6, PT, R2, R10, PT ;  /* 0x0000000a0200720c */ /* 0x000fe20003fc4070 */
[----:B------:R-:W-:Y:S01]  /*0de0*/  @!P0 IMAD.MOV R0, RZ, RZ, -R0 ;  /* 0x000000ffff008224 */ /* 0x000fe200078e0a00 */
[----:B------:R-:W-:Y:S01]  /*0df0*/  @!P3 LOP3.LUT R0, RZ, R48, RZ, 0x33, !PT ;  /* 0x00000030ff00b212 */ /* 0x000fe200078e33ff */
[----:B------:R-:W-:Y:S01]  /*0e00*/  @!P1 IMAD.IADD R9, R9, 0x1, -R2 ;  /* 0x0000000109099824 */ /* 0x000fe200078e0a02 */
[----:B------:R-:W-:Y:S01]  /*0e10*/  ISETP.GE.AND P3, PT, R15, RZ, PT ;  /* 0x000000ff0f00720c */ /* 0x000fe20003f66270 */
[----:B------:R-:W-:Y:S01]  /*0e20*/  IMAD.MOV R13, RZ, RZ, -R13 ;  /* 0x000000ffff0d7224 */ /* 0x000fe200078e0a0d */
[----:B------:R-:W-:Y:S01]  /*0e30*/  IABS R15, R16 ;  /* 0x00000010000f7213 */ /* 0x000fe20000000000 */
[----:B------:R-:W-:Y:S01]  /*0e40*/  VIADD R22, R3, 0x6a ;  /* 0x0000006a03167836 */ /* 0x000fe20000000000 */
[----:B------:R-:W-:Y:S01]  /*0e50*/  ISETP.GE.AND P0, PT, R12, RZ, PT ;  /* 0x000000ff0c00720c */ /* 0x000fe20003f06270 */
[----:B------:R-:W-:Y:S01]  /*0e60*/  IMAD R13, R2, R13, R19 ;  /* 0x0000000d020d7224 */ /* 0x000fe200078e0213 */
[----:B------:R-:W-:Y:S01]  /*0e70*/  ISETP.GE.AND P1, PT, R14, RZ, PT ;  /* 0x000000ff0e00720c */ /* 0x000fe20003f26270 */
[----:B------:R-:W-:-:S04]  /*0e80*/  IMAD.HI.U32 R11, R4, R15, RZ ;  /* 0x0000000f040b7227 */ /* 0x000fc800078e00ff */
[----:B------:R-:W-:Y:S01]  /*0e90*/  @!P6 IMAD.IADD R10, R10, 0x1, -R2 ;  /* 0x000000010a0ae824 */ /* 0x000fe200078e0a02 */
[----:B------:R-:W-:Y:S01]  /*0ea0*/  ISETP.GT.U32.AND P6, PT, R2, R9, PT ;  /* 0x000000090200720c */ /* 0x000fe20003fc4070 */
[----:B------:R-:W-:Y:S02]  /*0eb0*/  IMAD.MOV R11, RZ, RZ, -R11 ;  /* 0x000000ffff0b7224 */ /* 0x000fe400078e0a0b */
[----:B------:R-:W-:-:S04]  /*0ec0*/  IMAD.HI.U32 R12, R4, R17, RZ ;  /* 0x00000011040c7227 */ /* 0x000fc800078e00ff */
[C---:B------:R-:W-:Y:S01]  /*0ed0*/  IMAD R11, R2.reuse, R11, R15 ;  /* 0x0000000b020b7224 */ /* 0x040fe200078e020f */
[----:B------:R-:W-:Y:S01]  /*0ee0*/  IABS R15, R21 ;  /* 0x00000015000f7213 */ /* 0x000fe20000000000 */
[----:B------:R-:W-:Y:S02]  /*0ef0*/  IMAD.MOV R12, RZ, RZ, -R12 ;  /* 0x000000ffff0c7224 */ /* 0x000fe400078e0a0c */
[----:B------:R-:W-:Y:S01]  /*0f00*/  @!P0 IMAD.MOV R5, RZ, RZ, -R5 ;  /* 0x000000ffff058224 */ /* 0x000fe200078e0a05 */
[C---:B------:R-:W-:Y:S01]  /*0f10*/  ISETP.GT.U32.AND P0, PT, R2.reuse, R10, PT ;  /* 0x0000000a0200720c */ /* 0x040fe20003f04070 */
[----:B------:R-:W-:Y:S01]  /*0f20*/  @!P6 IMAD.IADD R9, R9, 0x1, -R2 ;  /* 0x000000010909e824 */ /* 0x000fe200078e0a02 */
[C---:B------:R-:W-:Y:S01]  /*0f30*/  ISETP.GT.U32.AND P6, PT, R2.reuse, R13, PT ;  /* 0x0000000d0200720c */ /* 0x040fe20003fc4070 */
[C---:B------:R-:W-:Y:S01]  /*0f40*/  IMAD R12, R2.reuse, R12, R17 ;  /* 0x0000000c020c7224 */ /* 0x040fe200078e0211 */
[----:B------:R-:W-:Y:S01]  /*0f50*/  ISETP.GT.U32.AND P4, PT, R2, R11, PT ;  /* 0x0000000b0200720c */ /* 0x000fe20003f84070 */
[----:B------:R-:W-:Y:S01]  /*0f60*/  IMAD.HI.U32 R14, R4, R15, RZ ;  /* 0x0000000f040e7227 */ /* 0x000fe200078e00ff */
[----:B------:R-:W-:-:S03]  /*0f70*/  IABS R17, R22 ;  /* 0x0000001600117213 */ /* 0x000fc60000000000 */
[----:B------:R-:W-:Y:S01]  /*0f80*/  @!P2 IMAD.MOV R6, RZ, RZ, -R6 ;  /* 0x000000ffff06a224 */ /* 0x000fe200078e0a06 */
[----:B------:R-:W-:Y:S01]  /*0f90*/  ISETP.GT.U32.AND P2, PT, R2, R12, PT ;  /* 0x0000000c0200720c */ /* 0x000fe20003f44070 */
[----:B------:R-:W-:Y:S02]  /*0fa0*/  IMAD.MOV R14, RZ, RZ, -R14 ;  /* 0x000000ffff0e7224 */ /* 0x000fe400078e0a0e */
[--C-:B------:R-:W-:Y:S01]  /*0fb0*/  @!P0 IMAD.IADD R10, R10, 0x1, -R2.reuse ;  /* 0x000000010a0a8824 */ /* 0x100fe200078e0a02 */
[----:B------:R-:W-:Y:S01]  /*0fc0*/  ISETP.GE.AND P0, PT, R18, RZ, PT ;  /* 0x000000ff1200720c */ /* 0x000fe20003f06270 */
[----:B------:R-:W-:Y:S02]  /*0fd0*/  @!P6 IMAD.IADD R13, R13, 0x1, -R2 ;  /* 0x000000010d0de824 */ /* 0x000fe400078e0a02 */
[----:B------:R-:W-:Y:S01]  /*0fe0*/  IMAD R14, R2, R14, R15 ;  /* 0x0000000e020e7224 */ /* 0x000fe200078e020f */
[----:B------:R-:W-:Y:S01]  /*0ff0*/  @!P4 IADD3 R11, PT, PT, R11, -R2, RZ ;  /* 0x800000020b0bc210 */ /* 0x000fe20007ffe0ff */
[----:B------:R-:W-:Y:S01]  /*1000*/  IMAD.HI.U32 R15, R4, R17, RZ ;  /* 0x00000011040f7227 */ /* 0x000fe200078e00ff */
[----:B------:R-:W-:-:S02]  /*1010*/  ISETP.GT.U32.AND P6, PT, R2, R13, PT ;  /* 0x0000000d0200720c */ /* 0x000fc40003fc4070 */
[----:B------:R-:W-:Y:S01]  /*1020*/  ISETP.GE.AND P4, PT, R20, RZ, PT ;  /* 0x000000ff1400720c */ /* 0x000fe20003f86270 */
[----:B------:R-:W-:Y:S01]  /*1030*/  IMAD.MOV R15, RZ, RZ, -R15 ;  /* 0x000000ffff0f7224 */ /* 0x000fe200078e0a0f */
[C---:B------:R-:W-:Y:S01]  /*1040*/  IADD3 R20, PT, PT, R3.reuse, 0x66, RZ ;  /* 0x0000006603147810 */ /* 0x040fe20007ffe0ff */
[----:B------:R-:W-:Y:S02]  /*1050*/  VIADD R18, R3, 0x68 ;  /* 0x0000006803127836 */ /* 0x000fe40000000000 */
[----:B------:R-:W-:Y:S01]  /*1060*/  @!P2 IMAD.IADD R12, R12, 0x1, -R2 ;  /* 0x000000010c0ca824 */ /* 0x000fe200078e0a02 */
[C---:B------:R-:W-:Y:S01]  /*1070*/  ISETP.GT.U32.AND P2, PT, R2.reuse, R11, PT ;  /* 0x0000000b0200720c */ /* 0x040fe20003f44070 */
[----:B------:R-:W-:Y:S01]  /*1080*/  @!P1 IMAD.MOV R10, RZ, RZ, -R10 ;  /* 0x000000ffff0a9224 */ /* 0x000fe200078e0a0a */
[C---:B------:R-:W-:Y:S01]  /*1090*/  ISETP.GT.U32.AND P1, PT, R2.reuse, R14, PT ;  /* 0x0000000e0200720c */ /* 0x040fe20003f24070 */
[C---:B------:R-:W-:Y:S01]  /*10a0*/  IMAD R15, R2.reuse, R15, R17 ;  /* 0x0000000f020f7224 */ /* 0x040fe200078e0211 */
[----:B------:R-:W-:Y:S01]  /*10b0*/  IABS R19, R18 ;  /* 0x0000001200137213 */ /* 0x000fe20000000000 */
[----:B------:R-:W-:Y:S01]  /*10c0*/  @!P5 IMAD.MOV R9, RZ, RZ, -R9 ;  /* 0x000000ffff09d224 */ /* 0x000fe200078e0a09 */
[C---:B------:R-:W-:Y:S01]  /*10d0*/  ISETP.GT.U32.AND P5, PT, R2.reuse, R12, PT ;  /* 0x0000000c0200720c */ /* 0x040fe20003fa4070 */
[----:B------:R-:W-:Y:S01]  /*10e0*/  @!P6 IMAD.IADD R13, R13, 0x1, -R2 ;  /* 0x000000010d0de824 */ /* 0x000fe200078e0a02 */
[----:B------:R-:W-:Y:S01]  /*10f0*/  ISETP.GT.U32.AND P6, PT, R2, R15, PT ;  /* 0x0000000f0200720c */ /* 0x000fe20003fc4070 */
[----:B------:R-:W-:Y:S01]  /*1100*/  @!P3 IMAD.MOV R7, RZ, RZ, -R7 ;  /* 0x000000ffff07b224 */ /* 0x000fe200078e0a07 */
[----:B------:R-:W-:Y:S01]  /*1110*/  ISETP.GE.AND P3, PT, R16, RZ, PT ;  /* 0x000000ff1000720c */ /* 0x000fe20003f66270 */
[----:B------:R-:W-:-:S04]  /*1120*/  IMAD.HI.U32 R16, R4, R19, RZ ;  /* 0x0000001304107227 */ /* 0x000fc800078e00ff */
[----:B------:R-:W-:Y:S02]  /*1130*/  IMAD.MOV R16, RZ, RZ, -R16 ;  /* 0x000000ffff107224 */ /* 0x000fe400078e0a10 */
[--C-:B------:R-:W-:Y:S01]  /*1140*/  @!P2 IMAD.IADD R11, R11, 0x1, -R2.reuse ;  /* 0x000000010b0ba824 */ /* 0x100fe200078e0a02 */
[----:B------:R-:W-:Y:S01]  /*1150*/  ISETP.GE.AND P2, PT, R21, RZ, PT ;  /* 0x000000ff1500720c */ /* 0x000fe20003f46270 */
[--C-:B------:R-:W-:Y:S01]  /*1160*/  @!P1 IMAD.IADD R14, R14, 0x1, -R2.reuse ;  /* 0x000000010e0e9824 */ /* 0x100fe200078e0a02 */
[----:B------:R-:W-:Y:S01]  /*1170*/  IABS R21, R20 ;  /* 0x0000001400157213 */ /* 0x000fe20000000000 */
[----:B------:R-:W-:Y:S01]  /*1180*/  IMAD R16, R2, R16, R19 ;  /* 0x0000001002107224 */ /* 0x000fe200078e0213 */
[----:B------:R-:W-:Y:S01]  /*1190*/  ISETP.GE.AND P1, PT, R18, RZ, PT ;  /* 0x000000ff1200720c */ /* 0x000fe20003f26270 */
[--C-:B------:R-:W-:Y:S01]  /*11a0*/  @!P5 IMAD.IADD R12, R12, 0x1, -R2.reuse ;  /* 0x000000010c0cd824 */ /* 0x100fe200078e0a02 */
[----:B------:R-:W-:Y:S01]  /*11b0*/  @!P3 IADD3 R11, PT, PT, -R11, RZ, RZ ;  /* 0x000000ff0b0bb210 */ /* 0x000fe20007ffe1ff */
[----:B------:R-:W-:Y:S01]  /*11c0*/  @!P6 IMAD.IADD R15, R15, 0x1, -R2 ;  /* 0x000000010f0fe824 */ /* 0x000fe200078e0a02 */
[C---:B------:R-:W-:Y:S01]  /*11d0*/  ISETP.GT.U32.AND P6, PT, R2.reuse, R14, PT ;  /* 0x0000000e0200720c */ /* 0x040fe20003fc4070 */
[----:B------:R-:W-:Y:S01]  /*11e0*/  @!P0 IMAD.MOV R12, RZ, RZ, -R12 ;  /* 0x000000ffff0c8224 */ /* 0x000fe200078e0a0c */
[C---:B------:R-:W-:Y:S01]  /*11f0*/  ISETP.GT.U32.AND P3, PT, R2.reuse, R16, PT ;  /* 0x000000100200720c */ /* 0x040fe20003f64070 */
[----:B------:R-:W-:Y:S01]  /*1200*/  VIADD R24, R3, 0x62 ;  /* 0x0000006203187836 */ /* 0x000fe20000000000 */
[----:B------:R-:W-:Y:S01]  /*1210*/  ISETP.GT.U32.AND P0, PT, R2, R15, PT ;  /* 0x0000000f0200720c */ /* 0x000fe20003f04070 */
[----:B------:R-:W-:Y:S01]  /*1220*/  IMAD.HI.U32 R17, R4, R21, RZ ;  /* 0x0000001504117227 */ /* 0x000fe200078e00ff */
[----:B------:R-:W-:-:S02]  /*1230*/  ISETP.GE.AND P5, PT, R22, RZ, PT ;  /* 0x000000ff1600720c */ /* 0x000fc40003fa6270 */
[----:B------:R-:W-:Y:S01]  /*1240*/  IABS R25, R24 ;  /* 0x0000001800197213 */ /* 0x000fe20000000000 */
[----:B------:R-:W-:Y:S02]  /*1250*/  VIADD R22, R3, 0x64 ;  /* 0x0000006403167836 */ /* 0x000fe40000000000 */
[----:B------:R-:W-:Y:S02]  /*1260*/  IMAD.MOV R17, RZ, RZ, -R17 ;  /* 0x000000ffff117224 */ /* 0x000fe400078e0a11 */
[----:B------:R-:W-:Y:S01]  /*1270*/  @!P6 IMAD.IADD R14, R14, 0x1, -R2 ;  /* 0x000000010e0ee824 */ /* 0x000fe200078e0a02 */
[----:B------:R-:W-:Y:S01]  /*1280*/  IABS R23, R22 ;  /* 0x0000001600177213 */ /* 0x000fe20000000000 */
[----:B------:R-:W-:Y:S01]  /*1290*/  IMAD.HI.U32 R19, R4, R25, RZ ;  /* 0x0000001904137227 */ /* 0x000fe200078e00ff */
[----:B------:R-:W-:Y:S02]  /*12a0*/  @!P3 IADD3 R16, PT, PT, R16, -R2, RZ ;  /* 0x800000021010b210 */ /* 0x000fe40007ffe0ff */
[----:B------:R-:W-:Y:S01]  /*12b0*/  ISETP.GE.AND P3, PT, R24, RZ, PT ;  /* 0x000000ff1800720c */ /* 0x000fe20003f66270 */
[----:B------:R-:W-:-:S04]  /*12c0*/  IMAD.HI.U32 R18, R4, R23, RZ ;  /* 0x0000001704127227 */ /* 0x000fc800078e00ff */
[----:B------:R-:W-:Y:S01]  /*12d0*/  @!P0 IMAD.IADD R15, R15, 0x1, -R2 ;  /* 0x000000010f0f8824 */ /* 0x000fe200078e0a02 */
[----:B------:R-:W-:Y:S01]  /*12e0*/  ISETP.GE.AND P0, PT, R22, RZ, PT ;  /* 0x000000ff1600720c */ /* 0x000fe20003f06270 */
[----:B------:R-:W-:Y:S01]  /*12f0*/  @!P2 IMAD.MOV R14, RZ, RZ, -R14 ;  /* 0x000000ffff0ea224 */ /* 0x000fe200078e0a0e */
[C---:B------:R-:W-:Y:S01]  /*1300*/  ISETP.GT.U32.AND P2, PT, R2.reuse, R16, PT ;  /* 0x000000100200720c */ /* 0x040fe20003f44070 */
[----:B------:R-:W-:Y:S02]  /*1310*/  VIADD R22, R3, 0x60 ;  /* 0x0000006003167836 */ /* 0x000fe40000000000 */
[----:B------:R-:W-:Y:S02]  /*1320*/  IMAD.MOV R18, RZ, RZ, -R18 ;  /* 0x000000ffff127224 */ /* 0x000fe400078e0a12 */
[----:B------:R-:W-:Y:S01]  /*1330*/  IMAD R17, R2, R17, R21 ;  /* 0x0000001102117224 */ /* 0x000fe200078e0215 */
[----:B------:R-:W-:Y:S01]  /*1340*/  IABS R21, R22 ;  /* 0x0000001600157213 */ /* 0x000fe20000000000 */
[----:B------:R-:W-:-:S02]  /*1350*/  IMAD.MOV R19, RZ, RZ, -R19 ;  /* 0x000000ffff137224 */ /* 0x000fc400078e0a13 */
[C---:B------:R-:W-:Y:S01]  /*1360*/  IMAD R18, R2.reuse, R18, R23 ;  /* 0x0000001202127224 */ /* 0x040fe200078e0217 */
[----:B------:R-:W-:Y:S01]  /*1370*/  ISETP.GT.U32.AND P6, PT, R2, R17, PT ;  /* 0x000000110200720c */ /* 0x000fe20003fc4070 */
[----:B------:R-:W-:Y:S01]  /*1380*/  @!P4 IMAD.MOV R13, RZ, RZ, -R13 ;  /* 0x000000ffff0dc224 */ /* 0x000fe200078e0a0d */
[----:B------:R-:W-:Y:S01]  /*1390*/  ISETP.GE.AND P4, PT, R20, RZ, PT ;  /* 0x000000ff1400720c */ /* 0x000fe20003f86270 */
[----:B------:R-:W-:Y:S02]  /*13a0*/  IMAD R19, R2, R19, R25 ;  /* 0x0000001302137224 */ /* 0x000fe400078e0219 */
[----:B------:R-:W-:-:S04]  /*13b0*/  IMAD.HI.U32 R20, R4, R21, RZ ;  /* 0x0000001504147227 */ /* 0x000fc800078e00ff */
[----:B------:R-:W-:Y:S01]  /*13c0*/  @!P5 IMAD.MOV R15, RZ, RZ, -R15 ;  /* 0x000000ffff0fd224 */ /* 0x000fe200078e0a0f */
[----:B------:R-:W-:Y:S01]  /*13d0*/  ISETP.GT.U32.AND P5, PT, R2, R18, PT ;  /* 0x000000120200720c */ /* 0x000fe20003fa4070 */
[--C-:B------:R-:W-:Y:S01]  /*13e0*/  @!P2 IMAD.IADD R16, R16, 0x1, -R2.reuse ;  /* 0x000000011010a824 */ /* 0x100fe200078e0a02 */
[----:B------:R-:W-:Y:S01]  /*13f0*/  ISETP.GT.U32.AND P2, PT, R2, R19, PT ;  /* 0x000000130200720c */ /* 0x000fe20003f44070 */
[C---:B------:R-:W-:Y:S01]  /*1400*/  VIADD R28, R3.reuse, 0x5a ;  /* 0x0000005a031c7836 */ /* 0x040fe20000000000 */
[----:B------:R-:W-:Y:S01]  /*1410*/  IADD3 R20, PT, PT, -R20, RZ, RZ ;  /* 0x000000ff14147210 */ /* 0x000fe20007ffe1ff */
[----:B------:R-:W-:Y:S02]  /*1420*/  VIADD R24, R3, 0x5e ;  /* 0x0000005e03187836 */ /* 0x000fe40000000000 */
[----:B------:R-:W-:Y:S01]  /*1430*/  @!P6 IMAD.IADD R17, R17, 0x1, -R2 ;  /* 0x000000011111e824 */ /* 0x000fe200078e0a02 */
[----:B------:R-:W-:Y:S01]  /*1440*/  IABS R29, R28 ;  /* 0x0000001c001d7213 */ /* 0x000fe20000000000 */
[C---:B------:R-:W-:Y:S01]  /*1450*/  IMAD R20, R2.reuse, R20, R21 ;  /* 0x0000001402147224 */ /* 0x040fe200078e0215 */
[----:B------:R-:W-:Y:S01]  /*1460*/  IABS R25, R24 ;  /* 0x0000001800197213 */ /* 0x000fe20000000000 */
[----:B------:R-:W-:Y:S01]  /*1470*/  @!P1 IMAD.MOV R16, RZ, RZ, -R16 ;  /* 0x000000ffff109224 */ /* 0x000fe200078e0a10 */
[----:B------:R-:W-:Y:S01]  /*1480*/  ISETP.GT.U32.AND P6, PT, R2, R17, PT ;  /* 0x000000110200720c */ /* 0x000fe20003fc4070 */
[--C-:B------:R-:W-:Y:S01]  /*1490*/  @!P5 IMAD.IADD R18, R18, 0x1, -R2.reuse ;  /* 0x000000011212d824 */ /* 0x100fe200078e0a02 */
[----:B------:R-:W-:Y:S01]  /*14a0*/  ISETP.GT.U32.AND P5, PT, R2, R20, PT ;  /* 0x000000140200720c */ /* 0x000fe20003fa4070 */
[----:B------:R-:W-:-:S02]  /*14b0*/  @!P2 IMAD.IADD R19, R19, 0x1, -R2 ;  /* 0x000000011313a824 */ /* 0x000fc400078e0a02 */
[----:B------:R-:W-:Y:S01]  /*14c0*/  IMAD.HI.U32 R23, R4, R29, RZ ;  /* 0x0000001d04177227 */ /* 0x000fe200078e00ff */
[C---:B------:R-:W-:Y:S02]  /*14d0*/  ISETP.GT.U32.AND P1, PT, R2.reuse, R18, PT ;  /* 0x000000120200720c */ /* 0x040fe40003f24070 */
[----:B------:R-:W-:Y:S01]  /*14e0*/  ISETP.GT.U32.AND P2, PT, R2, R19, PT ;  /* 0x000000130200720c */ /* 0x000fe20003f44070 */
[----:B------:R-:W-:Y:S02]  /*14f0*/  IMAD.MOV R23, RZ, RZ, -R23 ;  /* 0x000000ffff177224 */ /* 0x000fe400078e0a17 */
[----:B------:R-:W-:Y:S02]  /*1500*/  VIADD R26, R3, 0x5c ;  /* 0x0000005c031a7836 */ /* 0x000fe40000000000 */
[----:B------:R-:W-:-:S03]  /*1510*/  IMAD.HI.U32 R21, R4, R25, RZ ;  /* 0x0000001904157227 */ /* 0x000fc600078e00ff */
[----:B------:R-:W-:Y:S01]  /*1520*/  IABS R27, R26 ;  /* 0x0000001a001b7213 */ /* 0x000fe20000000000 */
[--C-:B------:R-:W-:Y:S02]  /*1530*/  @!P5 IMAD.IADD R20, R20, 0x1, -R2.reuse ;  /* 0x000000011414d824 */ /* 0x100fe400078e0a02 */
[C---:B------:R-:W-:Y:S02]  /*1540*/  IMAD R23, R2.reuse, R23, R29 ;  /* 0x0000001702177224 */ /* 0x040fe400078e021d */
[----:B------:R-:W-:Y:S01]  /*1550*/  @!P2 IMAD.IADD R19, R19, 0x1, -R2 ;  /* 0x000000011313a824 */ /* 0x000fe200078e0a02 */
[C---:B------:R-:W-:Y:S01]  /*1560*/  ISETP.GT.U32.AND P5, PT, R2.reuse, R20, PT ;  /* 0x000000140200720c */ /* 0x040fe20003fa4070 */
[----:B------:R-:W-:Y:S02]  /*1570*/  IMAD.MOV R21, RZ, RZ, -R21 ;  /* 0x000000ffff157224 */ /* 0x000fe400078e0a15 */
[----:B------:R-:W-:Y:S01]  /*1580*/  @!P3 IMAD.MOV R19, RZ, RZ, -R19 ;  /* 0x000000ffff13b224 */ /* 0x000fe200078e0a13 */
[----:B------:R-:W-:Y:S01]  /*1590*/  ISETP.GT.U32.AND P3, PT, R2, R23, PT ;  /* 0x000000170200720c */ /* 0x000fe20003f64070 */
[----:B------:R-:W-:-:S02]  /*15a0*/  VIADD R30, R3, 0x58 ;  /* 0x00000058031e7836 */ /* 0x000fc40000000000 */
[--C-:B------:R-:W-:Y:S01]  /*15b0*/  @!P6 IMAD.IADD R17, R17, 0x1, -R2.reuse ;  /* 0x000000011111e824 */ /* 0x100fe200078e0a02 */
[----:B------:R-:W-:Y:S01]  /*15c0*/  ISETP.GE.AND P6, PT, R22, RZ, PT ;  /* 0x000000ff1600720c */ /* 0x000fe20003fc6270 */
[----:B------:R-:W-:Y:S01]  /*15d0*/  IMAD R21, R2, R21, R25 ;  /* 0x0000001502157224 */ /* 0x000fe200078e0219 */
[----:B------:R-:W-:Y:S01]  /*15e0*/  IABS R25, R30 ;  /* 0x0000001e00197213 */ /* 0x000fe20000000000 */
[----:B------:R-:W-:Y:S01]  /*15f0*/  IMAD.HI.U32 R22, R4, R27, RZ ;  /* 0x0000001b04167227 */ /* 0x000fe200078e00ff */
[----:B------:R-:W-:Y:S02]  /*1600*/  @!P4 IADD3 R17, PT, PT, -R17, RZ, RZ ;  /* 0x000000ff1111c210 */ /* 0x000fe40007ffe1ff */
[----:B------:R-:W-:Y:S01]  /*1610*/  @!P5 IADD3 R20, PT, PT, R20, -R2, RZ ;  /* 0x800000021414d210 */ /* 0x000fe20007ffe0ff */
[----:B------:R-:W-:Y:S01]  /*1620*/  @!P1 IMAD.IADD R18, R18, 0x1, -R2 ;  /* 0x0000000112129824 */ /* 0x000fe200078e0a02 */
[----:B------:R-:W-:Y:S01]  /*1630*/  ISETP.GT.U32.AND P1, PT, R2, R21, PT ;  /* 0x000000150200720c */ /* 0x000fe20003f24070 */
[----:B------:R-:W-:Y:S01]  /*1640*/  IMAD.MOV R22, RZ, RZ, -R22 ;  /* 0x000000ffff167224 */ /* 0x000fe200078e0a16 */
[----:B------:R-:W-:Y:S01]  /*1650*/  ISETP.GE.AND P5, PT, R28, RZ, PT ;  /* 0x000000ff1c00720c */ /* 0x000fe20003fa6270 */
[----:B------:R-:W-:Y:S01]  /*1660*/  VIADD R28, R3, 0x56 ;  /* 0x00000056031c7836 */ /* 0x000fe20000000000 */
[----:B------:R-:W-:Y:S01]  /*1670*/  ISETP.GE.AND P4, PT, R24, RZ, PT ;  /* 0x000000ff1800720c */ /* 0x000fe20003f86270 */
[----:B------:R-:W-:-:S04]  /*1680*/  IMAD.HI.U32 R24, R4, R25, RZ ;  /* 0x0000001904187227 */ /* 0x000fc800078e00ff */
[C---:B------:R-:W-:Y:S01]  /*1690*/  IMAD R22, R2.reuse, R22, R27 ;  /* 0x0000001602167224 */ /* 0x040fe200078e021b */
[----:B------:R-:W-:Y:S01]  /*16a0*/  IABS R27, R28 ;  /* 0x0000001c001b7213 */ /* 0x000fe20000000000 */
[----:B------:R-:W-:Y:S02]  /*16b0*/  @!P3 IMAD.IADD R23, R23, 0x1, -R2 ;  /* 0x000000011717b824 */ /* 0x000fe400078e0a02 */
[----:B------:R-:W-:Y:S01]  /*16c0*/  IMAD.MOV R24, RZ, RZ, -R24 ;  /* 0x000000ffff187224 */ /* 0x000fe200078e0a18 */
[C---:B------:R-:W-:Y:S01]  /*16d0*/  ISETP.GT.U32.AND P2, PT, R2.reuse, R22, PT ;  /* 0x000000160200720c */ /* 0x040fe20003f44070 */
[----:B------:R-:W-:Y:S01]  /*16e0*/  @!P1 IMAD.IADD R21, R21, 0x1, -R2 ;  /* 0x0000000115159824 */ /* 0x000fe200078e0a02 */
[C---:B------:R-:W-:Y:S01]  /*16f0*/  ISETP.GT.U32.AND P3, PT, R2.reuse, R23, PT ;  /* 0x000000170200720c */ /* 0x040fe20003f64070 */
[----:B------:R-:W-:Y:S02]  /*1700*/  IMAD R24, R2, R24, R25 ;  /* 0x0000001802187224 */ /* 0x000fe400078e0219 */
[----:B------:R-:W-:Y:S01]  /*1710*/  IMAD.HI.U32 R25, R4, R27, RZ ;  /* 0x0000001b04197227 */ /* 0x000fe200078e00ff */
[----:B------:R-:W-:-:S03]  /*1720*/  ISETP.GT.U32.AND P1, PT, R2, R21, PT ;  /* 0x000000150200720c */ /* 0x000fc60003f24070 */
[----:B------:R-:W-:Y:S02]  /*1730*/  VIADD R32, R3, 0x54 ;  /* 0x0000005403207836 */ /* 0x000fe40000000000 */
[----:B------:R-:W-:Y:S02]  /*1740*/  IMAD.MOV R25, RZ, RZ, -R25 ;  /* 0x000000ffff197224 */ /* 0x000fe400078e0a19 */
[----:B------:R-:W-:Y:S01]  /*1750*/  @!P0 IMAD.MOV R18, RZ, RZ, -R18 ;  /* 0x000000ffff128224 */ /* 0x000fe200078e0a12 */
[----:B------:R-:W-:Y:S01]  /*1760*/  IABS R29, R32 ;  /* 0x00000020001d7213 */ /* 0x000fe20000000000 */
[----:B------:R-:W-:Y:S01]  /*1770*/  IMAD R25, R2, R25, R27 ;  /* 0x0000001902197224 */ /* 0x000fe200078e021b */
[----:B------:R-:W-:Y:S01]  /*1780*/  ISETP.GE.AND P0, PT, R26, RZ, PT ;  /* 0x000000ff1a00720c */ /* 0x000fe20003f06270 */
[----:B------:R-:W-:Y:S01]  /*1790*/  @!P6 IMAD.MOV R20, RZ, RZ, -R20 ;  /* 0x000000ffff14e224 */ /* 0x000fe200078e0a14 */
[C---:B------:R-:W-:Y:S01]  /*17a0*/  ISETP.GT.U32.AND P6, PT, R2.reuse, R24, PT ;  /* 0x000000180200720c */ /* 0x040fe20003fc4070 */
[----:B------:R-:W-:Y:S01]  /*17b0*/  @!P3 IMAD.IADD R23, R23, 0x1, -R2 ;  /* 0x000000011717b824 */ /* 0x000fe200078e0a02 */
[----:B------:R-:W-:Y:S01]  /*17c0*/  ISETP.GT.U32.AND P3, PT, R2, R25, PT ;  /* 0x000000190200720c */ /* 0x000fe20003f64070 */
[----:B------:R-:W-:Y:S01]  /*17d0*/  IMAD.HI.U32 R26, R4, R29, RZ ;  /* 0x0000001d041a7227 */ /* 0x000fe200078e00ff */
[----:B------:R-:W-:-:S02]  /*17e0*/  @!P1 IADD3 R21, PT, PT, R21, -R2, RZ ;  /* 0x8000000215159210 */ /* 0x000fc40007ffe0ff */
[----:B------:R-:W-:Y:S01]  /*17f0*/  ISETP.GE.AND P1, PT, R30, RZ, PT ;  /* 0x000000ff1e00720c */ /* 0x000fe20003f26270 */
[----:B------:R-:W-:Y:S02]  /*1800*/  IMAD.MOV R26, RZ, RZ, -R26 ;  /* 0x000000ffff1a7224 */ /* 0x000fe400078e0a1a */
[----:B------:R-:W-:Y:S02]  /*1810*/  VIADD R30, R3, 0x52 ;  /* 0x00000052031e7836 */ /* 0x000fe40000000000 */
[----:B------:R-:W-:Y:S02]  /*1820*/  IMAD R26, R2, R26, R29 ;  /* 0x0000001a021a7224 */ /* 0x000fe400078e021d */
[--C-:B------:R-:W-:Y:S01]  /*1830*/  @!P2 IMAD.IADD R22, R22, 0x1, -R2.reuse ;  /* 0x000000011616a824 */ /* 0x100fe200078e0a02 */
[----:B------:R-:W-:Y:S01]  /*1840*/  IABS R31, R30 ;  /* 0x0000001e001f7213 */ /* 0x000fe20000000000 */
[--C-:B------:R-:W-:Y:S01]  /*1850*/  @!P6 IMAD.IADD R24, R24, 0x1, -R2.reuse ;  /* 0x000000011818e824 */ /* 0x100fe200078e0a02 */
[----:B------:R-:W-:Y:S01]  /*1860*/  ISETP.GE.AND P6, PT, R32, RZ, PT ;  /* 0x000000ff2000720c */ /* 0x000fe20003fc6270 */
[----:B------:R-:W-:Y:S01]  /*1870*/  @!P5 IMAD.MOV R23, RZ, RZ, -R23 ;  /* 0x000000ffff17d224 */ /* 0x000fe200078e0a17 */
[C---:B------:R-:W-:Y:S01]  /*1880*/  ISETP.GT.U32.AND P5, PT, R2.reuse, R26, PT ;  /* 0x0000001a0200720c */ /* 0x040fe20003fa4070 */
[----:B------:R-:W-:Y:S01]  /*1890*/  @!P3 IMAD.IADD R25, R25, 0x1, -R2 ;  /* 0x000000011919b824 */ /* 0x000fe200078e0a02 */
[C---:B------:R-:W-:Y:S01]  /*18a0*/  ISETP.GT.U32.AND P2, PT, R2.reuse, R22, PT ;  /* 0x000000160200720c */ /* 0x040fe20003f44070 */
[----:B------:R-:W-:Y:S01]  /*18b0*/  @!P4 IMAD.MOV R21, RZ, RZ, -R21 ;  /* 0x000000ffff15c224 */ /* 0x000fe200078e0a15 */
[----:B------:R-:W-:Y:S01]  /*18c0*/  ISETP.GT.U32.AND P4, PT, R2, R24, PT ;  /* 0x000000180200720c */ /* 0x000fe20003f84070 */
[----:B------:R-:W-:Y:S01]  /*18d0*/  IMAD.HI.U32 R27, R4, R31, RZ ;  /* 0x0000001f041b7227 */ /* 0x000fe200078e00ff */
[----:B------:R-:W-:-:S03]  /*18e0*/  ISETP.GT.U32.AND P3, PT, R2, R25, PT ;  /* 0x000000190200720c */ /* 0x000fc60003f64070 */
[----:B------:R-:W-:Y:S02]  /*18f0*/  IMAD.MOV R27, RZ, RZ, -R27 ;  /* 0x000000ffff1b7224 */ /* 0x000fe400078e0a1b */
[----:B------:R-:W-:Y:S02]  /*1900*/  VIADD R29, R3, 0x4e ;  /* 0x0000004e031d7836 */ /* 0x000fe40000000000 */
[----:B------:R-:W-:Y:S02]  /*1910*/  IMAD R27, R2, R27, R31 ;  /* 0x0000001b021b7224 */ /* 0x000fe400078e021f */
[--C-:B------:R-:W-:Y:S01]  /*1920*/  @!P5 IMAD.IADD R26, R26, 0x1, -R2.reuse ;  /* 0x000000011a1ad824 */ /* 0x100fe200078e0a02 */
[----:B------:R-:W-:Y:S01]  /*1930*/  IABS R33, R29 ;  /* 0x0000001d00217213 */ /* 0x000fe20000000000 */
[--C-:B------:R-:W-:Y:S01]  /*1940*/  @!P2 IMAD.IADD R22, R22, 0x1, -R2.reuse ;  /* 0x000000011616a824 */ /* 0x100fe200078e0a02 */
[----:B------:R-:W-:Y:S01]  /*1950*/  ISETP.GE.AND P2, PT, R28, RZ, PT ;  /* 0x000000ff1c00720c */ /* 0x000fe20003f46270 */
[--C-:B------:R-:W-:Y:S01]  /*1960*/  @!P4 IMAD.IADD R24, R24, 0x1, -R2.reuse ;  /* 0x000000011818c824 */ /* 0x100fe200078e0a02 */
[C---:B------:R-:W-:Y:S01]  /*1970*/  ISETP.GT.U32.AND P5, PT, R2.reuse, R26, PT ;  /* 0x0000001a0200720c */ /* 0x040fe20003fa4070 */
[----:B------:R-:W-:Y:S01]  /*1980*/  @!P3 IMAD.IADD R25, R25, 0x1, -R2 ;  /* 0x000000011919b824 */ /* 0x000fe200078e0a02 */
[----:B------:R-:W-:Y:S01]  /*1990*/  ISETP.GT.U32.AND P3, PT, R2, R27, PT ;  /* 0x0000001b0200720c */ /* 0x000fe20003f64070 */
[----:B------:R-:W-:Y:S01]  /*19a0*/  VIADD R28, R3, 0x50 ;  /* 0x00000050031c7836 */ /* 0x000fe20000000000 */
[----:B------:R-:W-:Y:S01]  /*19b0*/  @!P0 IADD3 R22, PT, PT, -R22, RZ, RZ ;  /* 0x000000ff16168210 */ /* 0x000fe20007ffe1ff */
[----:B------:R-:W-:Y:S01]  /*19c0*/  @!P1 IMAD.MOV R24, RZ, RZ, -R24 ;  /* 0x000000ffff189224 */ /* 0x000fe200078e0a18 */
[----:B------:R-:W-:Y:S01]  /*19d0*/  ISETP.GE.AND P1, PT, R29, RZ, PT ;  /* 0x000000ff1d00720c */ /* 0x000fe20003f26270 */
[----:B------:R-:W-:Y:S01]  /*19e0*/  IMAD.HI.U32 R29, R4, R33, RZ ;  /* 0x00000021041d7227 */ /* 0x000fe200078e00ff */
[----:B------:R-:W-:-:S02]  /*19f0*/  ISETP.GE.AND P4, PT, R28, RZ, PT ;  /* 0x000000ff1c00720c */ /* 0x000fc40003f86270 */
[----:B------:R-:W-:Y:S01]  /*1a00*/  ISETP.GE.AND P0, PT, R30, RZ, PT ;  /* 0x000000ff1e00720c */ /* 0x000fe20003f06270 */
[----:B------:R-:W-:Y:S01]  /*1a10*/  VIADD R30, R3, 0x4c ;  /* 0x0000004c031e7836 */ /* 0x000fe20000000000 */
[----:B------:R-:W-:Y:S01]  /*1a20*/  IABS R28, R28 ;  /* 0x0000001c001c7213 */ /* 0x000fe20000000000 */
[----:B------:R-:W-:Y:S02]  /*1a30*/  IMAD.MOV R29, RZ, RZ, -R29 ;  /* 0x000000ffff1d7224 */ /* 0x000fe400078e0a1d */
[----:B------:R-:W-:Y:S01]  /*1a40*/  @!P5 IMAD.IADD R26, R26, 0x1, -R2 ;  /* 0x000000011a1ad824 */ /* 0x000fe200078e0a02 */
[----:B------:R-:W-:Y:S01]  /*1a50*/  MOV R31, R28 ;  /* 0x0000001c001f7202 */ /* 0x000fe20000000f00 */
[----:B------:R-:W-:Y:S01]  /*1a60*/  IMAD R29, R2, R29, R33 ;  /* 0x0000001d021d7224 */ /* 0x000fe200078e0221 */
[----:B------:R-:W-:Y:S01]  /*1a70*/  IABS R35, R30 ;  /* 0x0000001e00237213 */ /* 0x000fe20000000000 */
[----:B------:R-:W-:Y:S01]  /*1a80*/  @!P2 IMAD.MOV R25, RZ, RZ, -R25 ;  /* 0x000000ffff19a224 */ /* 0x000fe200078e0a19 */
[----:B------:R-:W-:Y:S01]  /*1a90*/  @!P3 IADD3 R27, PT, PT, R27, -R2, RZ ;  /* 0x800000021b1bb210 */ /* 0x000fe20007ffe0ff */
[----:B------:R-:W-:Y:S01]  /*1aa0*/  IMAD.HI.U32 R28, R4, R31, RZ ;  /* 0x0000001f041c7227 */ /* 0x000fe200078e00ff */
[----:B------:R-:W-:-:S02]  /*1ab0*/  ISETP.GE.AND P2, PT, R30, RZ, PT ;  /* 0x000000ff1e00720c */ /* 0x000fc40003f46270 */
[C---:B------:R-:W-:Y:S01]  /*1ac0*/  ISETP.GT.U32.AND P3, PT, R2.reuse, R27, PT ;  /* 0x0000001b0200720c */ /* 0x040fe20003f64070 */
[----:B------:R-:W-:Y:S01]  /*1ad0*/  @!P6 IMAD.MOV R26, RZ, RZ, -R26 ;  /* 0x000000ffff1ae224 */ /* 0x000fe200078e0a1a */
[----:B------:R-:W-:Y:S01]  /*1ae0*/  ISETP.GT.U32.AND P6, PT, R2, R29, PT ;  /* 0x0000001d0200720c */ /* 0x000fe20003fc4070 */
[----:B------:R-:W-:-:S04]  /*1af0*/  IMAD.HI.U32 R30, R4, R35, RZ ;  /* 0x00000023041e7227 */ /* 0x000fc800078e00ff */
[----:B------:R-:W-:Y:S02]  /*1b00*/  IMAD.MOV R28, RZ, RZ, -R28 ;  /* 0x000000ffff1c7224 */ /* 0x000fe400078e0a1c */
[----:B------:R-:W-:Y:S02]  /*1b10*/  IMAD.MOV R30, RZ, RZ, -R30 ;  /* 0x000000ffff1e7224 */ /* 0x000fe400078e0a1e */
[C---:B------:R-:W-:Y:S02]  /*1b20*/  IMAD R28, R2.reuse, R28, R31 ;  /* 0x0000001c021c7224 */ /* 0x040fe400078e021f */
[----:B------:R-:W-:Y:S02]  /*1b30*/  VIADD R34, R3, 0x4a ;  /* 0x0000004a03227836 */ /* 0x000fe40000000000 */
[C---:B------:R-:W-:Y:S01]  /*1b40*/  IMAD R30, R2.reuse, R30, R35 ;  /* 0x0000001e021e7224 */ /* 0x040fe200078e0223 */
[C---:B------:R-:W-:Y:S01]  /*1b50*/  ISETP.GT.U32.AND P5, PT, R2.reuse, R28, PT ;  /* 0x0000001c0200720c */ /* 0x040fe20003fa4070 */
[----:B------:R-:W-:Y:S01]  /*1b60*/  @!P3 IMAD.IADD R27, R27, 0x1, -R2 ;  /* 0x000000011b1bb824 */ /* 0x000fe200078e0a02 */
[----:B------:R-:W-:Y:S01]  /*1b70*/  IABS R33, R34 ;  /* 0x0000002200217213 */ /* 0x000fe20000000000 */
[----:B------:R-:W-:Y:S01]  /*1b80*/  VIADD R36, R3, 0x48 ;  /* 0x0000004803247836 */ /* 0x000fe20000000000 */
[----:B------:R-:W-:Y:S01]  /*1b90*/  ISETP.GT.U32.AND P3, PT, R2, R30, PT ;  /* 0x0000001e0200720c */ /* 0x000fe20003f64070 */
[----:B------:R-:W-:Y:S01]  /*1ba0*/  @!P0 IMAD.MOV R27, RZ, RZ, -R27 ;  /* 0x000000ffff1b8224 */ /* 0x000fe200078e0a1b */
[----:B------:R-:W-:Y:S01]  /*1bb0*/  @!P6 IADD3 R29, PT, PT, R29, -R2, RZ ;  /* 0x800000021d1de210 */ /* 0x000fe20007ffe0ff */
[----:B------:R-:W-:Y:S01]  /*1bc0*/  IMAD.HI.U32 R31, R4, R33, RZ ;  /* 0x00000021041f7227 */ /* 0x000fe200078e00ff */
[----:B------:R-:W-:-:S02]  /*1bd0*/  IABS R35, R36 ;  /* 0x0000002400237213 */ /* 0x000fc40000000000 */
[----:B------:R-:W-:Y:S01]  /*1be0*/  ISETP.GT.U32.AND P6, PT, R2, R29, PT ;  /* 0x0000001d0200720c */ /* 0x000fe20003fc4070 */
[----:B------:R-:W-:Y:S01]  /*1bf0*/  IMAD.MOV R31, RZ, RZ, -R31 ;  /* 0x000000ffff1f7224 */ /* 0x000fe200078e0a1f */
[----:B------:R-:W-:Y:S01]  /*1c00*/  ISETP.GE.AND P0, PT, R34, RZ, PT ;  /* 0x000000ff2200720c */ /* 0x000fe20003f06270 */
[--C-:B------:R-:W-:Y:S01]  /*1c10*/  @!P5 IMAD.IADD R28, R28, 0x1, -R2.reuse ;  /* 0x000000011c1cd824 */ /* 0x100fe200078e0a02 */
[----:B------:R-:W-:Y:S01]  /*1c20*/  IADD3 R34, PT, PT, R3, 0x44, RZ ;  /* 0x0000004403227810 */ /* 0x000fe20007ffe0ff */
[----:B------:R-:W-:Y:S02]  /*1c30*/  IMAD R31, R2, R31, R33 ;  /* 0x0000001f021f7224 */ /* 0x000fe400078e0221 */
[----:B------:R-:W-:Y:S01]  /*1c40*/  @!P3 IMAD.IADD R30, R30, 0x1, -R2 ;  /* 0x000000011e1eb824 */ /* 0x000fe200078e0a02 */
[----:B------:R-:W-:Y:S01]  /*1c50*/  ISETP.GT.U32.AND P5, PT, R2, R28, PT ;  /* 0x0000001c0200720c */ /* 0x000fe20003fa4070 */
[----:B------:R-:W-:-:S03]  /*1c60*/  IMAD.HI.U32 R32, R4, R35, RZ ;  /* 0x0000002304207227 */ /* 0x000fc600078e00ff */
[C---:B------:R-:W-:Y:S01]  /*1c70*/  ISETP.GT.U32.AND P3, PT, R2.reuse, R30, PT ;  /* 0x0000001e0200720c */ /* 0x040fe20003f64070 */
[----:B------:R-:W-:Y:S01]  /*1c80*/  @!P6 IMAD.IADD R29, R29, 0x1, -R2 ;  /* 0x000000011d1de824 */ /* 0x000fe200078e0a02 */
[C---:B------:R-:W-:Y:S01]  /*1c90*/  ISETP.GT.U32.AND P6, PT, R2.reuse, R31, PT ;  /* 0x0000001f0200720c */ /* 0x040fe20003fc4070 */
[----:B------:R-:W-:Y:S02]  /*1ca0*/  IMAD.MOV R32, RZ, RZ, -R32 ;  /* 0x000000ffff207224 */ /* 0x000fe400078e0a20 */
[C---:B------:R-:W-:Y:S02]  /*1cb0*/  VIADD R38, R3.reuse, 0x46 ;  /* 0x0000004603267836 */ /* 0x040fe40000000000 */
[----:B------:R-:W-:Y:S01]  /*1cc0*/  IMAD R33, R2, R32, R35 ;  /* 0x0000002002217224 */ /* 0x000fe200078e0223 */
[----:B------:R-:W-:Y:S01]  /*1cd0*/  IABS R35, R34 ;  /* 0x0000002200237213 */ /* 0x000fe20000000000 */
[--C-:B------:R-:W-:Y:S01]  /*1ce0*/  @!P5 IMAD.IADD R28, R28, 0x1, -R2.reuse ;  /* 0x000000011c1cd824 */ /* 0x100fe200078e0a02 */
[----:B------:R-:W-:Y:S01]  /*1cf0*/  IABS R37, R38 ;  /* 0x0000002600257213 */ /* 0x000fe20000000000 */
[----:B------:R-:W-:Y:S01]  /*1d00*/  @!P1 IMAD.MOV R29, RZ, RZ, -R29 ;  /* 0x000000ffff1d9224 */ /* 0x000fe200078e0a1d */
[----:B------:R-:W-:Y:S01]  /*1d10*/  ISETP.GE.AND P1, PT, R38, RZ, PT ;  /* 0x000000ff2600720c */ /* 0x000fe20003f26270 */
[--C-:B------:R-:W-:Y:S01]  /*1d20*/  @!P3 IMAD.IADD R30, R30, 0x1, -R2.reuse ;  /* 0x000000011e1eb824 */ /* 0x100fe200078e0a02 */
[----:B------:R-:W-:Y:S01]  /*1d30*/  IADD3 R38, PT, PT, R3, 0x40, RZ ;  /* 0x0000004003267810 */ /* 0x000fe20007ffe0ff */
[----:B------:R-:W-:Y:S01]  /*1d40*/  @!P6 IMAD.IADD R31, R31, 0x1, -R2 ;  /* 0x000000011f1fe824 */ /* 0x000fe200078e0a02 */
[----:B------:R-:W-:Y:S01]  /*1d50*/  ISETP.GE.AND P6, PT, R34, RZ, PT ;  /* 0x000000ff2200720c */ /* 0x000fe20003fc6270 */
[----:B------:R-:W-:Y:S01]  /*1d60*/  @!P4 IMAD.MOV R28, RZ, RZ, -R28 ;  /* 0x000000ffff1cc224 */ /* 0x000fe200078e0a1c */
[C---:B------:R-:W-:Y:S01]  /*1d70*/  ISETP.GT.U32.AND P4, PT, R2.reuse, R33, PT ;  /* 0x000000210200720c */ /* 0x040fe20003f84070 */
[----:B------:R-:W-:Y:S01]  /*1d80*/  @!P2 IMAD.MOV R30, RZ, RZ, -R30 ;  /* 0x000000ffff1ea224 */ /* 0x000fe200078e0a1e */
[----:B------:R-:W-:Y:S01]  /*1d90*/  ISETP.GT.U32.AND P2, PT, R2, R31, PT ;  /* 0x0000001f0200720c */ /* 0x000fe20003f44070 */
[----:B------:R-:W-:Y:S01]  /*1da0*/  IMAD.HI.U32 R34, R4, R35, RZ ;  /* 0x0000002304227227 */ /* 0x000fe200078e00ff */
[----:B------:R-:W-:-:S02]  /*1db0*/  ISETP.GE.AND P5, PT, R36, RZ, PT ;  /* 0x000000ff2400720c */ /* 0x000fc40003fa6270 */
[----:B------:R-:W-:Y:S01]  /*1dc0*/  IABS R41, R38 ;  /* 0x0000002600297213 */ /* 0x000fe20000000000 */
[----:B------:R-:W-:Y:S02]  /*1dd0*/  IMAD.MOV R34, RZ, RZ, -R34 ;  /* 0x000000ffff227224 */ /* 0x000fe400078e0a22 */
[----:B------:R-:W-:-:S04]  /*1de0*/  IMAD.HI.U32 R32, R4, R37, RZ ;  /* 0x0000002504207227 */ /* 0x000fc800078e00ff */
[C---:B------:R-:W-:Y:S02]  /*1df0*/  IMAD R34, R2.reuse, R34, R35 ;  /* 0x0000002202227224 */ /* 0x040fe400078e0223 */
[--C-:B------:R-:W-:Y:S02]  /*1e00*/  @!P4 IMAD.IADD R33, R33, 0x1, -R2.reuse ;  /* 0x000000012121c824 */ /* 0x100fe400078e0a02 */
[----:B------:R-:W-:Y:S01]  /*1e10*/  @!P2 IMAD.IADD R31, R31, 0x1, -R2 ;  /* 0x000000011f1fa824 */ /* 0x000fe200078e0a02 */
[C---:B------:R-:W-:Y:S01]  /*1e20*/  ISETP.GT.U32.AND P2, PT, R2.reuse, R34, PT ;  /* 0x000000220200720c */ /* 0x040fe20003f44070 */
[----:B------:R-:W-:Y:S01]  /*1e30*/  IMAD.MOV R32, RZ, RZ, -R32 ;  /* 0x000000ffff207224 */ /* 0x000fe200078e0a20 */
[C---:B------:R-:W-:Y:S01]  /*1e40*/  ISETP.GT.U32.AND P4, PT, R2.reuse, R33, PT ;  /* 0x000000210200720c */ /* 0x040fe20003f84070 */
[----:B------:R-:W-:Y:S02]  /*1e50*/  VIADD R36, R3, 0x42 ;  /* 0x0000004203247836 */ /* 0x000fe40000000000 */
[----:B------:R-:W-:-:S02]  /*1e60*/  IMAD R32, R2, R32, R37 ;  /* 0x0000002002207224 */ /* 0x000fc400078e0225 */
[----:B------:R-:W-:Y:S01]  /*1e70*/  @!P0 IMAD.MOV R31, RZ, RZ, -R31 ;  /* 0x000000ffff1f8224 */ /* 0x000fe200078e0a1f */
[----:B------:R-:W-:Y:S01]  /*1e80*/  IABS R39, R36 ;  /* 0x0000002400277213 */ /* 0x000fe20000000000 */
[C---:B------:R-:W-:Y:S01]  /*1e90*/  VIADD R40, R3.reuse, 0x3e ;  /* 0x0000003e03287836 */ /* 0x040fe20000000000 */
[----:B------:R-:W-:Y:S01]  /*1ea0*/  ISETP.GT.U32.AND P3, PT, R2, R32, PT ;  /* 0x000000200200720c */ /* 0x000fe20003f64070 */
[----:B------:R-:W-:Y:S02]  /*1eb0*/  VIADD R48, R3, 0x3a ;  /* 0x0000003a03307836 */ /* 0x000fe40000000000 */
[--C-:B------:R-:W-:Y:S01]  /*1ec0*/  @!P2 IMAD.IADD R34, R34, 0x1, -R2.reuse ;  /* 0x000000012222a824 */ /* 0x100fe200078e0a02 */
[----:B------:R-:W-:Y:S01]  /*1ed0*/  IABS R43, R40 ;  /* 0x00000028002b7213 */ /* 0x000fe20000000000 */
[----:B------:R-:W-:Y:S01]  /*1ee0*/  @!P4 IMAD.IADD R33, R33, 0x1, -R2 ;  /* 0x000000012121c824 */ /* 0x000fe200078e0a02 */
[----:B------:R-:W-:Y:S01]  /*1ef0*/  ISETP.GE.AND P4, PT, R36, RZ, PT ;  /* 0x000000ff2400720c */ /* 0x000fe20003f86270 */
[----:B------:R-:W-:Y:S01]  /*1f00*/  IMAD.HI.U32 R36, R4, R41, RZ ;  /* 0x0000002904247227 */ /* 0x000fe200078e00ff */
[----:B------:R-:W-:-:S02]  /*1f10*/  ISETP.GT.U32.AND P0, PT, R2, R34, PT ;  /* 0x000000220200720c */ /* 0x000fc40003f04070 */
[----:B------:R-:W-:Y:S01]  /*1f20*/  IABS R47, R48 ;  /* 0x00000030002f7213 */ /* 0x000fe20000000000 */
[----:B------:R-:W-:Y:S01]  /*1f30*/  IMAD.HI.U32 R35, R4, R39, RZ ;  /* 0x0000002704237227 */ /* 0x000fe200078e00ff */
[----:B------:R-:W-:Y:S02]  /*1f40*/  IADD3 R36, PT, PT, -R36, RZ, RZ ;  /* 0x000000ff24247210 */ /* 0x000fe40007ffe1ff */
[----:B------:R-:W-:Y:S01]  /*1f50*/  ISETP.GE.AND P2, PT, R40, RZ, PT ;  /* 0x000000ff2800720c */ /* 0x000fe20003f46270 */
[----:B------:R-:W-:Y:S02]  /*1f60*/  @!P3 IMAD.IADD R32, R32, 0x1, -R2 ;  /* 0x000000012020b824 */ /* 0x000fe400078e0a02 */
[----:B------:R-:W-:Y:S02]  /*1f70*/  IMAD R36, R2, R36, R41 ;  /* 0x0000002402247224 */ /* 0x000fe400078e0229 */
[----:B------:R-:W-:Y:S01]  /*1f80*/  IMAD.HI.U32 R37, R4, R43, RZ ;  /* 0x0000002b04257227 */ /* 0x000fe200078e00ff */
[----:B------:R-:W-:-:S03]  /*1f90*/  ISETP.GT.U32.AND P3, PT, R2, R32, PT ;  /* 0x000000200200720c */ /* 0x000fc60003f64070 */
[----:B------:R-:W-:Y:S01]  /*1fa0*/  @!P0 IMAD.IADD R34, R34, 0x1, -R2 ;  /* 0x0000000122228824 */ /* 0x000fe200078e0a02 */
[C---:B------:R-:W-:Y:S01]  /*1fb0*/  ISETP.GT.U32.AND P0, PT, R2.reuse, R36, PT ;  /* 0x000000240200720c */ /* 0x040fe20003f04070 */
[----:B------:R-:W-:Y:S02]  /*1fc0*/  IMAD.MOV R35, RZ, RZ, -R35 ;  /* 0x000000ffff237224 */ /* 0x000fe400078e0a23 */
[----:B------:R-:W-:Y:S02]  /*1fd0*/  IMAD.MOV R37, RZ, RZ, -R37 ;  /* 0x000000ffff257224 */ /* 0x000fe400078e0a25 */
[C---:B------:R-:W-:Y:S02]  /*1fe0*/  IMAD R35, R2.reuse, R35, R39 ;  /* 0x0000002302237224 */ /* 0x040fe400078e0227 */
[----:B------:R-:W-:Y:S02]  /*1ff0*/  IMAD R39, R2, R37, R43 ;  /* 0x0000002502277224 */ /* 0x000fe400078e022b */
[----:B------:R-:W-:-:S02]  /*2000*/  VIADD R37, R3, 0x3c ;  /* 0x0000003c03257836 */ /* 0x000fc40000000000 */
[--C-:B------:R-:W-:Y:S01]  /*2010*/  @!P3 IMAD.IADD R32, R32, 0x1, -R2.reuse ;  /* 0x000000012020b824 */ /* 0x100fe200078e0a02 */
[----:B------:R-:W-:Y:S01]  /*2020*/  ISETP.GE.AND P3, PT, R38, RZ, PT ;  /* 0x000000ff2600720c */ /* 0x000fe20003f66270 */
[----:B------:R-:W-:Y:S01]  /*2030*/  @!P0 IMAD.IADD R36, R36, 0x1, -R2 ;  /* 0x0000000124248824 */ /* 0x000fe200078e0a02 */
[----:B------:R-:W-:Y:S01]  /*2040*/  IABS R43, R37 ;  /* 0x00000025002b7213 */ /* 0x000fe20000000000 */
[----:B------:R-:W-:Y:S01]  /*2050*/  @!P5 IMAD.MOV R33, RZ, RZ, -R33 ;  /* 0x000000ffff21d224 */ /* 0x000fe200078e0a21 */
[----:B------:R-:W-:Y:S01]  /*2060*/  ISETP.GT.U32.AND P5, PT, R2, R35, PT ;  /* 0x000000230200720c */ /* 0x000fe20003fa4070 */
[----:B------:R-:W-:Y:S01]  /*2070*/  @!P1 IMAD.MOV R32, RZ, RZ, -R32 ;  /* 0x000000ffff209224 */ /* 0x000fe200078e0a20 */
[----:B------:R-:W-:Y:S01]  /*2080*/  ISETP.GE.AND P1, PT, R37, RZ, PT ;  /* 0x000000ff2500720c */ /* 0x000fe20003f26270 */
[----:B------:R-:W-:Y:S01]  /*2090*/  IMAD.HI.U32 R37, R4, R43, RZ ;  /* 0x0000002b04257227 */ /* 0x000fe200078e00ff */
[----:B------:R-:W-:-:S03]  /*20a0*/  ISETP.GT.U32.AND P0, PT, R2, R36, PT ;  /* 0x000000240200720c */ /* 0x000fc60003f04070 */
[----:B------:R-:W-:-:S04]  /*20b0*/  IMAD.HI.U32 R38, R4, R47, RZ ;  /* 0x0000002f04267227 */ /* 0x000fc800078e00ff */
[----:B------:R-:W-:Y:S02]  /*20c0*/  IMAD.MOV R37, RZ, RZ, -R37 ;  /* 0x000000ffff257224 */ /* 0x000fe400078e0a25 */
[----:B------:R-:W-:Y:S02]  /*20d0*/  IMAD.MOV R42, RZ, RZ, -R38 ;  /* 0x000000ffff2a7224 */ /* 0x000fe400078e0a26 */
[C---:B------:R-:W-:Y:S02]  /*20e0*/  IMAD R38, R2.reuse, R37, R43 ;  /* 0x0000002502267224 */ /* 0x040fe400078e022b */
[----:B------:R-:W-:Y:S02]  /*20f0*/  @!P5 IMAD.IADD R35, R35, 0x1, -R2 ;  /* 0x000000012323d824 */ /* 0x000fe400078e0a02 */
[----:B------:R-:W-:Y:S01]  /*2100*/  @!P6 IMAD.MOV R34, RZ, RZ, -R34 ;  /* 0x000000ffff22e224 */ /* 0x000fe200078e0a22 */
[C---:B------:R-:W-:Y:S01]  /*2110*/  ISETP.GT.U32.AND P6, PT, R2.reuse, R39, PT ;  /* 0x000000270200720c */ /* 0x040fe20003fc4070 */
[C---:B------:R-:W-:Y:S01]  /*2120*/  VIADD R50, R3.reuse, 0x38 ;  /* 0x0000003803327836 */ /* 0x040fe20000000000 */
[----:B------:R-:W-:Y:S01]  /*2130*/  ISETP.GT.U32.AND P5, PT, R2, R35, PT ;  /* 0x000000230200720c */ /* 0x000fe20003fa4070 */
[----:B------:R-:W-:Y:S01]  /*2140*/  @!P0 IMAD.IADD R36, R36, 0x1, -R2 ;  /* 0x0000000124248824 */ /* 0x000fe200078e0a02 */
[----:B------:R-:W-:Y:S01]  /*2150*/  ISETP.GT.U32.AND P0, PT, R2, R38, PT ;  /* 0x000000260200720c */ /* 0x000fe20003f04070 */
[----:B------:R-:W-:Y:S01]  /*2160*/  VIADD R54, R3, 0x34 ;  /* 0x0000003403367836 */ /* 0x000fe20000000000 */
[----:B------:R-:W-:Y:S01]  /*2170*/  IABS R51, R50 ;  /* 0x0000003200337213 */ /* 0x000fe20000000000 */
[----:B------:R-:W-:-:S04]  /*2180*/  IMAD.HI.U32 R41, R4, R53, RZ ;  /* 0x0000003504297227 */ /* 0x000fc800078e00ff */
[----:B------:R-:W-:Y:S01]  /*2190*/  IMAD.HI.U32 R40, R4, R51, RZ ;  /* 0x0000003304287227 */ /* 0x000fe200078e00ff */
[----:B------:R-:W-:Y:S02]  /*21a0*/  IADD3 R41, PT, PT, -R41, RZ, RZ ;  /* 0x000000ff29297210 */ /* 0x000fe40007ffe1ff */
[----:B------:R-:W-:Y:S01]  /*21b0*/  @!P6 IADD3 R39, PT, PT, R39, -R2, RZ ;  /* 0x800000022727e210 */ /* 0x000fe20007ffe0ff */
[----:B------:R-:W-:Y:S02]  /*21c0*/  IMAD.MOV R40, RZ, RZ, -R40 ;  /* 0x000000ffff287224 */ /* 0x000fe400078e0a28 */
[----:B------:R-:W-:Y:S02]  /*21d0*/  VIADD R56, R3, 0x32 ;  /* 0x0000003203387836 */ /* 0x000fe40000000000 */
[--C-:B------:R-:W-:Y:S01]  /*21e0*/  @!P0 IMAD.IADD R38, R38, 0x1, -R2.reuse ;  /* 0x0000000126268824 */ /* 0x100fe200078e0a02 */
[----:B------:R-:W-:Y:S01]  /*21f0*/  ISETP.GT.U32.AND P0, PT, R2, R39, PT ;  /* 0x000000270200720c */ /* 0x000fe20003f04070 */
[----:B------:R-:W-:Y:S01]  /*2200*/  @!P5 IMAD.IADD R35, R35, 0x1, -R2 ;  /* 0x000000012323d824 */ /* 0x000fe200078e0a02 */
[----:B------:R-:W-:Y:S01]  /*2210*/  ISETP.GE.AND P5, PT, R48, RZ, PT ;  /* 0x000000ff3000720c */ /* 0x000fe20003fa6270 */
[C---:B------:R-:W-:Y:S01]  /*2220*/  IMAD R37, R2.reuse, R42, R47 ;  /* 0x0000002a02257224 */ /* 0x040fe200078e022f */
[----:B------:R-:W-:Y:S01]  /*2230*/  IABS R47, R54 ;  /* 0x00000036002f7213 */ /* 0x000fe20000000000 */
[C---:B------:R-:W-:Y:S01]  /*2240*/  IMAD R40, R2.reuse, R40, R51 ;  /* 0x0000002802287224 */ /* 0x040fe200078e0233 */
[----:B------:R-:W-:Y:S01]  /*2250*/  IABS R51, R56 ;  /* 0x0000003800337213 */ /* 0x000fe20000000000 */
[----:B------:R-:W-:Y:S01]  /*2260*/  @!P4 IMAD.MOV R35, RZ, RZ, -R35 ;  /* 0x000000ffff23c224 */ /* 0x000fe200078e0a23 */
[----:B------:R-:W-:Y:S01]  /*2270*/  ISETP.GT.U32.AND P4, PT, R2, R38, PT ;  /* 0x000000260200720c */ /* 0x000fe20003f84070 */
[----:B------:R-:W-:Y:S01]  /*2280*/  IMAD.HI.U32 R42, R4, R47, RZ ;  /* 0x0000002f042a7227 */ /* 0x000fe200078e00ff */
[----:B------:R-:W-:-:S03]  /*2290*/  ISETP.GT.U32.AND P6, PT, R2, R37, PT ;  /* 0x000000250200720c */ /* 0x000fc60003fc4070 */
[----:B------:R-:W-:Y:S02]  /*22a0*/  IMAD R41, R2, R41, R53 ;  /* 0x0000002902297224 */ /* 0x000fe400078e0235 */
[----:B------:R-:W-:-:S04]  /*22b0*/  IMAD.HI.U32 R43, R4, R51, RZ ;  /* 0x00000033042b7227 */ /* 0x000fc800078e00ff */
[----:B------:R-:W-:Y:S02]  /*22c0*/  IMAD.MOV R42, RZ, RZ, -R42 ;  /* 0x000000ffff2a7224 */ /* 0x000fe400078e0a2a */
[----:B------:R-:W-:Y:S01]  /*22d0*/  IMAD.MOV R48, RZ, RZ, -R43 ;  /* 0x000000ffff307224 */ /* 0x000fe200078e0a2b */
[----:B------:R-:W-:Y:S01]  /*22e0*/  @!P4 IADD3 R38, PT, PT, R38, -R2, RZ ;  /* 0x800000022626c210 */ /* 0x000fe20007ffe0ff */
[----:B------:R-:W-:Y:S01]  /*22f0*/  @!P3 IMAD.MOV R36, RZ, RZ, -R36 ;  /* 0x000000ffff24b224 */ /* 0x000fe200078e0a24 */
[C---:B------:R-:W-:Y:S01]  /*2300*/  ISETP.GT.U32.AND P3, PT, R2.reuse, R40, PT ;  /* 0x000000280200720c */ /* 0x040fe20003f64070 */
[----:B------:R-:W-:Y:S01]  /*2310*/  @!P0 IMAD.IADD R39, R39, 0x1, -R2 ;  /* 0x0000000127278824 */ /* 0x000fe200078e0a02 */
[C---:B------:R-:W-:Y:S01]  /*2320*/  ISETP.GT.U32.AND P0, PT, R2.reuse, R41, PT ;  /* 0x000000290200720c */ /* 0x040fe20003f04070 */
[----:B------:R-:W-:Y:S02]  /*2330*/  IMAD R43, R2, R42, R47 ;  /* 0x0000002a022b7224 */ /* 0x000fe400078e022f */
[----:B------:R-:W-:-:S02]  /*2340*/  VIADD R57, R3, 0x30 ;  /* 0x0000003003397836 */ /* 0x000fc40000000000 */
[--C-:B------:R-:W-:Y:S01]  /*2350*/  @!P6 IMAD.IADD R37, R37, 0x1, -R2.reuse ;  /* 0x000000012525e824 */ /* 0x100fe200078e0a02 */
[C---:B------:R-:W-:Y:S01]  /*2360*/  ISETP.GT.U32.AND P4, PT, R2.reuse, R43, PT ;  /* 0x0000002b0200720c */ /* 0x040fe20003f84070 */
[----:B------:R-:W-:Y:S01]  /*2370*/  VIADD R58, R3, 0x2e ;  /* 0x0000002e033a7836 */ /* 0x000fe20000000000 */
[----:B------:R-:W-:Y:S01]  /*2380*/  IABS R53, R57 ;  /* 0x0000003900357213 */ /* 0x000fe20000000000 */
[C---:B------:R-:W-:Y:S01]  /*2390*/  IMAD R42, R2.reuse, R48, R51 ;  /* 0x00000030022a7224 */ /* 0x040fe200078e0233 */
[----:B------:R-:W-:Y:S01]  /*23a0*/  ISETP.GT.U32.AND P6, PT, R2, R37, PT ;  /* 0x000000250200720c */ /* 0x000fe20003fc4070 */
[--C-:B------:R-:W-:Y:S01]  /*23b0*/  @!P3 IMAD.IADD R40, R40, 0x1, -R2.reuse ;  /* 0x000000012828b824 */ /* 0x100fe200078e0a02 */
[----:B------:R-:W-:Y:S01]  /*23c0*/  IABS R55, R58 ;  /* 0x0000003a00377213 */ /* 0x000fe20000000000 */
[----:B------:R-:W-:Y:S01]  /*23d0*/  @!P0 IMAD.IADD R41, R41, 0x1, -R2 ;  /* 0x0000000129298824 */ /* 0x000fe200078e0a02 */
[----:B------:R-:W-:Y:S01]  /*23e0*/  ISETP.GT.U32.AND P3, PT, R2, R42, PT ;  /* 0x0000002a0200720c */ /* 0x000fe20003f64070 */
[----:B------:R-:W-:Y:S01]  /*23f0*/  IMAD.HI.U32 R47, R4, R53, RZ ;  /* 0x00000035042f7227 */ /* 0x000fe200078e00ff */
[----:B------:R-:W-:-:S03]  /*2400*/  ISETP.GE.AND P0, PT, R52, RZ, PT ;  /* 0x000000ff3400720c */ /* 0x000fc60003f06270 */
[----:B------:R-:W-:Y:S01]  /*2410*/  @!P2 IMAD.MOV R39, RZ, RZ, -R39 ;  /* 0x000000ffff27a224 */ /* 0x000fe200078e0a27 */
[----:B------:R-:W-:Y:S01]  /*2420*/  @!P4 IADD3 R43, PT, PT, R43, -R2, RZ ;  /* 0x800000022b2bc210 */ /* 0x000fe20007ffe0ff */
[----:B------:R-:W-:Y:S01]  /*2430*/  IMAD.MOV R47, RZ, RZ, -R47 ;  /* 0x000000ffff2f7224 */ /* 0x000fe200078e0a2f */
[C---:B------:R-:W-:Y:S01]  /*2440*/  ISETP.GT.U32.AND P2, PT, R2.reuse, R41, PT ;  /* 0x000000290200720c */ /* 0x040fe20003f44070 */
[----:B------:R-:W-:Y:S01]  /*2450*/  VIADD R52, R3, 0x2c ;  /* 0x0000002c03347836 */ /* 0x000fe20000000000 */
[----:B------:R-:W-:Y:S01]  /*2460*/  ISETP.GT.U32.AND P4, PT, R2, R40, PT ;  /* 0x000000280200720c */ /* 0x000fe20003f84070 */
[----:B------:R-:W-:-:S04]  /*2470*/  IMAD.HI.U32 R48, R4, R55, RZ ;  /* 0x0000003704307227 */ /* 0x000fc800078e00ff */
[----:B------:R-:W-:Y:S01]  /*2480*/  IMAD R47, R2, R47, R53 ;  /* 0x0000002f022f7224 */ /* 0x000fe200078e0235 */
[----:B------:R-:W-:Y:S01]  /*2490*/  IABS R53, R52 ;  /* 0x0000003400357213 */ /* 0x000fe20000000000 */
[----:B------:R-:W-:Y:S01]  /*24a0*/  @!P6 IMAD.IADD R37, R37, 0x1, -R2 ;  /* 0x000000012525e824 */ /* 0x000fe200078e0a02 */
[----:B------:R-:W-:Y:S01]  /*24b0*/  ISETP.GE.AND P6, PT, R50, RZ, PT ;  /* 0x000000ff3200720c */ /* 0x000fe20003fc6270 */
[----:B------:R-:W-:Y:S02]  /*24c0*/  IMAD.MOV R48, RZ, RZ, -R48 ;  /* 0x000000ffff307224 */ /* 0x000fe400078e0a30 */
[----:B------:R-:W-:Y:S02]  /*24d0*/  VIADD R59, R3, 0x2a ;  /* 0x0000002a033b7836 */ /* 0x000fe40000000000 */
[----:B------:R-:W-:Y:S02]  /*24e0*/  IMAD R51, R2, R48, R55 ;  /* 0x0000003002337224 */ /* 0x000fe400078e0237 */
[----:B------:R-:W-:Y:S01]  /*24f0*/  @!P3 IMAD.IADD R42, R42, 0x1, -R2 ;  /* 0x000000012a2ab824 */ /* 0x000fe200078e0a02 */
[C---:B------:R-:W-:Y:S01]  /*2500*/  ISETP.GT.U32.AND P3, PT, R2.reuse, R43, PT ;  /* 0x0000002b0200720c */ /* 0x040fe20003f64070 */
[----:B------:R-:W-:Y:S01]  /*2510*/  @!P5 IMAD.MOV R37, RZ, RZ, -R37 ;  /* 0x000000ffff25d224 */ /* 0x000fe200078e0a25 */
[----:B------:R-:W-:Y:S01]  /*2520*/  ISETP.GT.U32.AND P5, PT, R2, R47, PT ;  /* 0x0000002f0200720c */ /* 0x000fe20003fa4070 */
[----:B------:R-:W-:Y:S01]  /*2530*/  IMAD.HI.U32 R48, R4, R53, RZ ;  /* 0x0000003504307227 */ /* 0x000fe200078e00ff */
[----:B------:R-:W-:-:S03]  /*2540*/  IABS R55, R59 ;  /* 0x0000003b00377213 */ /* 0x000fc60000000000 */
[--C-:B------:R-:W-:Y:S01]  /*2550*/  @!P2 IMAD.IADD R41, R41, 0x1, -R2.reuse ;  /* 0x000000012929a824 */ /* 0x100fe200078e0a02 */
[----:B------:R-:W-:Y:S01]  /*2560*/  ISETP.GT.U32.AND P2, PT, R2, R51, PT ;  /* 0x000000330200720c */ /* 0x000fe20003f44070 */
[----:B------:R-:W-:Y:S01]  /*2570*/  @!P4 IMAD.IADD R40, R40, 0x1, -R2 ;  /* 0x000000012828c824 */ /* 0x000fe200078e0a02 */
[----:B------:R-:W-:Y:S01]  /*2580*/  ISETP.GE.AND P4, PT, R54, RZ, PT ;  /* 0x000000ff3600720c */ /* 0x000fe20003f86270 */
[----:B------:R-:W-:Y:S01]  /*2590*/  @!P1 IMAD.MOV R38, RZ, RZ, -R38 ;  /* 0x000000ffff269224 */ /* 0x000fe200078e0a26 */
[----:B------:R-:W-:Y:S01]  /*25a0*/  IADD3 R50, PT, PT, -R48, RZ, RZ ;  /* 0x000000ff30327210 */ /* 0x000fe20007ffe1ff */
[----:B------:R-:W-:Y:S01]  /*25b0*/  IMAD.HI.U32 R48, R4, R55, RZ ;  /* 0x0000003704307227 */ /* 0x000fe200078e00ff */
[----:B------:R-:W-:-:S03]  /*25c0*/  ISETP.GT.U32.AND P1, PT, R2, R42, PT ;  /* 0x0000002a0200720c */ /* 0x000fc60003f24070 */
[----:B------:R-:W-:Y:S02]  /*25d0*/  IMAD R53, R2, R50, R53 ;  /* 0x0000003202357224 */ /* 0x000fe400078e0235 */
[----:B------:R-:W-:Y:S02]  /*25e0*/  IMAD.MOV R48, RZ, RZ, -R48 ;  /* 0x000000ffff307224 */ /* 0x000fe400078e0a30 */
[--C-:B------:R-:W-:Y:S01]  /*25f0*/  @!P3 IMAD.IADD R43, R43, 0x1, -R2.reuse ;  /* 0x000000012b2bb824 */ /* 0x100fe200078e0a02 */
[----:B------:R-:W-:Y:S01]  /*2600*/  ISETP.GE.AND P3, PT, R56, RZ, PT ;  /* 0x000000ff3800720c */ /* 0x000fe20003f66270 */
[--C-:B------:R-:W-:Y:S01]  /*2610*/  @!P5 IMAD.IADD R47, R47, 0x1, -R2.reuse ;  /* 0x000000012f2fd824 */ /* 0x100fe200078e0a02 */
[----:B------:R-:W-:Y:S01]  /*2620*/  ISETP.GE.AND P5, PT, R58, RZ, PT ;  /* 0x000000ff3a00720c */ /* 0x000fe20003fa6270 */
[C---:B------:R-:W-:Y:S01]  /*2630*/  IMAD R55, R2.reuse, R48, R55 ;  /* 0x0000003002377224 */ /* 0x040fe200078e0237 */
[----:B------:R-:W-:Y:S01]  /*2640*/  @!P4 IADD3 R43, PT, PT, -R43, RZ, RZ ;  /* 0x000000ff2b2bc210 */ /* 0x000fe20007ffe1ff */
[----:B------:R-:W-:Y:S01]  /*2650*/  @!P0 IMAD.MOV R41, RZ, RZ, -R41 ;  /* 0x000000ffff298224 */ /* 0x000fe200078e0a29 */
[C---:B------:R-:W-:Y:S01]  /*2660*/  ISETP.GT.U32.AND P0, PT, R2.reuse, R53, PT ;  /* 0x000000350200720c */ /* 0x040fe20003f04070 */
[--C-:B------:R-:W-:Y:S01]  /*2670*/  @!P2 IMAD.IADD R51, R51, 0x1, -R2.reuse ;  /* 0x000000013333a824 */ /* 0x100fe200078e0a02 */
[C---:B------:R-:W-:Y:S01]  /*2680*/  ISETP.GT.U32.AND P2, PT, R2.reuse, R47, PT ;  /* 0x0000002f0200720c */ /* 0x040fe20003f44070 */
[----:B------:R-:W-:Y:S01]  /*2690*/  VIADD R54, R3, 0x28 ;  /* 0x0000002803367836 */ /* 0x000fe20000000000 */
[----:B------:R-:W-:Y:S01]  /*26a0*/  ISETP.GT.U32.AND P4, PT, R2, R55, PT ;  /* 0x000000370200720c */ /* 0x000fe20003f84070 */
[----:B------:R-:W-:Y:S01]  /*26b0*/  @!P1 IMAD.IADD R42, R42, 0x1, -R2 ;  /* 0x000000012a2a9824 */ /* 0x000fe200078e0a02 */
[----:B------:R-:W-:Y:S01]  /*26c0*/  ISETP.GE.AND P1, PT, R57, RZ, PT ;  /* 0x000000ff3900720c */ /* 0x000fe20003f26270 */
[----:B------:R-:W-:Y:S01]  /*26d0*/  VIADD R50, R3, 0x26 ;  /* 0x0000002603327836 */ /* 0x000fe20000000000 */
[----:B------:R-:W-:Y:S01]  /*26e0*/  IABS R57, R54 ;  /* 0x0000003600397213 */ /* 0x000fe20000000000 */
[----:B------:R-:W-:Y:S01]  /*26f0*/  @!P3 IMAD.MOV R42, RZ, RZ, -R42 ;  /* 0x000000ffff2ab224 */ /* 0x000fe200078e0a2a */
[----:B------:R-:W-:Y:S01]  /*2700*/  ISETP.GE.AND P3, PT, R52, RZ, PT ;  /* 0x000000ff3400720c */ /* 0x000fe20003f66270 */
[----:B------:R-:W-:Y:S01]  /*2710*/  @!P6 IMAD.MOV R40, RZ, RZ, -R40 ;  /* 0x000000ffff28e224 */ /* 0x000fe200078e0a28 */
[----:B------:R-:W-:Y:S01]  /*2720*/  ISETP.GT.U32.AND P6, PT, R2, R51, PT ;  /* 0x000000330200720c */ /* 0x000fe20003fc4070 */
[----:B------:R-:W-:Y:S01]  /*2730*/  @!P0 IMAD.IADD R53, R53, 0x1, -R2 ;  /* 0x0000000135358824 */ /* 0x000fe200078e0a02 */
[----:B------:R-:W-:Y:S01]  /*2740*/  ISETP.GE.AND P0, PT, R50, RZ, PT ;  /* 0x000000ff3200720c */ /* 0x000fe20003f06270 */
[----:B------:R-:W-:-:S04]  /*2750*/  IMAD.HI.U32 R48, R4, R57, RZ ;  /* 0x0000003904307227 */ /* 0x000fc800078e00ff */
[--C-:B------:R-:W-:Y:S01]  /*2760*/  @!P2 IMAD.IADD R47, R47, 0x1, -R2.reuse ;  /* 0x000000012f2fa824 */ /* 0x100fe200078e0a02 */
[----:B------:R-:W-:Y:S01]  /*2770*/  ISETP.GE.AND P2, PT, R59, RZ, PT ;  /* 0x000000ff3b00720c */ /* 0x000fe20003f46270 */
[----:B------:R-:W-:Y:S01]  /*2780*/  @!P4 IMAD.IADD R55, R55, 0x1, -R2 ;  /* 0x000000013737c824 */ /* 0x000fe200078e0a02 */
[C---:B------:R-:W-:Y:S01]  /*2790*/  ISETP.GT.U32.AND P4, PT, R2.reuse, R53, PT ;  /* 0x000000350200720c */ /* 0x040fe20003f84070 */
[----:B------:R-:W-:Y:S01]  /*27a0*/  IMAD.MOV R48, RZ, RZ, -R48 ;  /* 0x000000ffff307224 */ /* 0x000fe200078e0a30 */
[----:B------:R-:W-:Y:S01]  /*27b0*/  IABS R59, R50 ;  /* 0x00000032003b7213 */ /* 0x000fe20000000000 */
[----:B------:R-:W-:Y:S01]  /*27c0*/  VIADD R50, R3, 0x24 ;  /* 0x0000002403327836 */ /* 0x000fe20000000000 */
[----:B------:R-:W-:Y:S01]  /*27d0*/  @!P1 IADD3 R47, PT, PT, -R47, RZ, RZ ;  /* 0x000000ff2f2f9210 */ /* 0x000fe20007ffe1ff */
[C---:B------:R-:W-:Y:S01]  /*27e0*/  IMAD R57, R2.reuse, R48, R57 ;  /* 0x0000003002397224 */ /* 0x040fe200078e0239 */
[----:B------:R-:W-:Y:S01]  /*27f0*/  ISETP.GT.U32.AND P1, PT, R2, R55, PT ;  /* 0x000000370200720c */ /* 0x000fe20003f24070 */
[----:B------:R-:W-:Y:S01]  /*2800*/  IMAD.HI.U32 R48, R4, R59, RZ ;  /* 0x0000003b04307227 */ /* 0x000fe200078e00ff */
[----:B------:R-:W-:-:S03]  /*2810*/  IABS R61, R50 ;  /* 0x00000032003d7213 */ /* 0x000fc60000000000 */
[----:B------:R-:W-:Y:S02]  /*2820*/  IMAD.MOV R48, RZ, RZ, -R48 ;  /* 0x000000ffff307224 */ /* 0x000fe400078e0a30 */
[--C-:B------:R-:W-:Y:S01]  /*2830*/  @!P4 IMAD.IADD R53, R53, 0x1, -R2.reuse ;  /* 0x000000013535c824 */ /* 0x100fe200078e0a02 */
[C---:B------:R-:W-:Y:S01]  /*2840*/  ISETP.GT.U32.AND P4, PT, R2.reuse, R57, PT ;  /* 0x000000390200720c */ /* 0x040fe20003f84070 */
[C---:B------:R-:W-:Y:S02]  /*2850*/  IMAD R59, R2.reuse, R48, R59 ;  /* 0x00000030023b7224 */ /* 0x040fe400078e023b */
[----:B------:R-:W-:Y:S02]  /*2860*/  @!P3 IMAD.MOV R53, RZ, RZ, -R53 ;  /* 0x000000ffff35b224 */ /* 0x000fe400078e0a35 */
[----:B------:R-:W-:Y:S01]  /*2870*/  @!P6 IMAD.IADD R51, R51, 0x1, -R2 ;  /* 0x000000013333e824 */ /* 0x000fe200078e0a02 */
[----:B------:R-:W-:Y:S01]  /*2880*/  ISETP.GT.U32.AND P3, PT, R2, R59, PT ;  /* 0x0000003b0200720c */ /* 0x000fe20003f64070 */
[C---:B------:R-:W-:Y:S01]  /*2890*/  VIADD R52, R3.reuse, 0x22 ;  /* 0x0000002203347836 */ /* 0x040fe20000000000 */
[----:B------:R-:W-:Y:S01]  /*28a0*/  ISETP.GE.AND P6, PT, R54, RZ, PT ;  /* 0x000000ff3600720c */ /* 0x000fe20003fc6270 */
[----:B------:R-:W-:Y:S01]  /*28b0*/  VIADD R54, R3, 0x20 ;  /* 0x0000002003367836 */ /* 0x000fe20000000000 */
[----:B------:R-:W-:Y:S01]  /*28c0*/  @!P1 IADD3 R55, PT, PT, R55, -R2, RZ ;  /* 0x8000000237379210 */ /* 0x000fe20007ffe0ff */
[----:B------:R-:W-:Y:S01]  /*28d0*/  IMAD.HI.U32 R48, R4, R61, RZ ;  /* 0x0000003d04307227 */ /* 0x000fe200078e00ff */
[----:B------:R-:W-:-:S02]  /*28e0*/  ISETP.GE.AND P1, PT, R52, RZ, PT ;  /* 0x000000ff3400720c */ /* 0x000fc40003f26270 */
[----:B------:R-:W-:Y:S01]  /*28f0*/  IABS R65, R54 ;  /* 0x0000003600417213 */ /* 0x000fe20000000000 */
[----:B------:R-:W-:Y:S01]  /*2900*/  @!P4 IMAD.IADD R57, R57, 0x1, -R2 ;  /* 0x000000013939c824 */ /* 0x000fe200078e0a02 */
[----:B------:R-:W-:Y:S01]  /*2910*/  IABS R63, R52 ;  /* 0x00000034003f7213 */ /* 0x000fe20000000000 */
[----:B------:R-:W-:Y:S02]  /*2920*/  IMAD.MOV R52, RZ, RZ, -R48 ;  /* 0x000000ffff347224 */ /* 0x000fe400078e0a30 */
[----:B------:R-:W-:Y:S01]  /*2930*/  @!P3 IMAD.IADD R59, R59, 0x1, -R2 ;  /* 0x000000013b3bb824 */ /* 0x000fe200078e0a02 */
[----:B------:R-:W-:Y:S01]  /*2940*/  ISETP.GT.U32.AND P4, PT, R2, R57, PT ;  /* 0x000000390200720c */ /* 0x000fe20003f84070 */
[----:B------:R-:W-:-:S03]  /*2950*/  IMAD.HI.U32 R48, R4, R65, RZ ;  /* 0x0000004104307227 */ /* 0x000fc600078e00ff */
[C---:B------:R-:W-:Y:S01]  /*2960*/  ISETP.GT.U32.AND P3, PT, R2.reuse, R59, PT ;  /* 0x0000003b0200720c */ /* 0x040fe20003f64070 */
[C---:B------:R-:W-:Y:S02]  /*2970*/  IMAD R61, R2.reuse, R52, R61 ;  /* 0x00000034023d7224 */ /* 0x040fe400078e023d */
[----:B------:R-:W-:Y:S02]  /*2980*/  IMAD.MOV R52, RZ, RZ, -R48 ;  /* 0x000000ffff347224 */ /* 0x000fe400078e0a30 */
[C---:B------:R-:W-:Y:S02]  /*2990*/  VIADD R56, R3.reuse, 0x1e ;  /* 0x0000001e03387836 */ /* 0x040fe40000000000 */
[----:B------:R-:W-:Y:S02]  /*29a0*/  IMAD R65, R2, R52, R65 ;  /* 0x0000003402417224 */ /* 0x000fe400078e0241 */
[----:B------:R-:W-:Y:S01]  /*29b0*/  @!P5 IMAD.MOV R51, RZ, RZ, -R51 ;  /* 0x000000ffff33d224 */ /* 0x000fe200078e0a33 */
[----:B------:R-:W-:Y:S01]  /*29c0*/  IABS R67, R56 ;  /* 0x0000003800437213 */ /* 0x000fe20000000000 */
[----:B------:R-:W-:Y:S01]  /*29d0*/  VIADD R58, R3, 0x1a ;  /* 0x0000001a033a7836 */ /* 0x000fe20000000000 */
[----:B------:R-:W-:Y:S01]  /*29e0*/  ISETP.GE.AND P5, PT, R50, RZ, PT ;  /* 0x000000ff3200720c */ /* 0x000fe20003fa6270 */
[----:B------:R-:W-:Y:S01]  /*29f0*/  @!P3 IMAD.IADD R59, R59, 0x1, -R2 ;  /* 0x000000013b3bb824 */ /* 0x000fe200078e0a02 */
[----:B------:R-:W-:Y:S01]  /*2a00*/  ISETP.GT.U32.AND P3, PT, R2, R65, PT ;  /* 0x000000410200720c */ /* 0x000fe20003f64070 */
[----:B------:R-:W-:Y:S01]  /*2a10*/  IMAD.HI.U32 R50, R4, R63, RZ ;  /* 0x0000003f04327227 */ /* 0x000fe200078e00ff */
[----:B------:R-:W-:-:S03]  /*2a20*/  IABS R71, R58 ;  /* 0x0000003a00477213 */ /* 0x000fc60000000000 */
[----:B------:R-:W-:-:S04]  /*2a30*/  IMAD.HI.U32 R48, R4, R67, RZ ;  /* 0x0000004304307227 */ /* 0x000fc800078e00ff */
[----:B------:R-:W-:Y:S02]  /*2a40*/  IMAD.MOV R50, RZ, RZ, -R50 ;  /* 0x000000ffff327224 */ /* 0x000fe400078e0a32 */
[----:B------:R-:W-:Y:S01]  /*2a50*/  @!P4 IMAD.IADD R57, R57, 0x1, -R2 ;  /* 0x000000013939c824 */ /* 0x000fe200078e0a02 */
[C---:B------:R-:W-:Y:S01]  /*2a60*/  ISETP.GT.U32.AND P4, PT, R2.reuse, R61, PT ;  /* 0x0000003d0200720c */ /* 0x040fe20003f84070 */
[----:B------:R-:W-:Y:S02]  /*2a70*/  IMAD.MOV R48, RZ, RZ, -R48 ;  /* 0x000000ffff307224 */ /* 0x000fe400078e0a30 */
[----:B------:R-:W-:Y:S02]  /*2a80*/  @!P3 IMAD.IADD R65, R65, 0x1, -R2 ;  /* 0x000000014141b824 */ /* 0x000fe400078e0a02 */
[C---:B------:R-:W-:Y:S02]  /*2a90*/  IMAD R63, R2.reuse, R50, R63 ;  /* 0x00000032023f7224 */ /* 0x040fe400078e023f */
[C---:B------:R-:W-:Y:S01]  /*2aa0*/  IMAD R67, R2.reuse, R48, R67 ;  /* 0x0000003002437224 */ /* 0x040fe200078e0243 */
[----:B------:R-:W-:Y:S01]  /*2ab0*/  ISETP.GT.U32.AND P3, PT, R2, R65, PT ;  /* 0x000000410200720c */ /* 0x000fe20003f64070 */
[----:B------:R-:W-:-:S04]  /*2ac0*/  IMAD.HI.U32 R50, R4, R71, RZ ;  /* 0x0000004704327227 */ /* 0x000fc800078e00ff */
[----:B------:R-:W-:Y:S01]  /*2ad0*/  @!P6 IMAD.MOV R57, RZ, RZ, -R57 ;  /* 0x000000ffff39e224 */ /* 0x000fe200078e0a39 */
[C---:B------:R-:W-:Y:S01]  /*2ae0*/  ISETP.GT.U32.AND P6, PT, R2.reuse, R63, PT ;  /* 0x0000003f0200720c */ /* 0x040fe20003fc4070 */
[----:B------:R-:W-:Y:S01]  /*2af0*/  @!P0 IMAD.MOV R59, RZ, RZ, -R59 ;  /* 0x000000ffff3b8224 */ /* 0x000fe200078e0a3b */
[----:B------:R-:W-:Y:S01]  /*2b00*/  ISETP.GT.U32.AND P0, PT, R2, R67, PT ;  /* 0x000000430200720c */ /* 0x000fe20003f04070 */
[----:B------:R-:W-:Y:S02]  /*2b10*/  IMAD.MOV R50, RZ, RZ, -R50 ;  /* 0x000000ffff327224 */ /* 0x000fe400078e0a32 */
[--C-:B------:R-:W-:Y:S02]  /*2b20*/  @!P4 IMAD.IADD R61, R61, 0x1, -R2.reuse ;  /* 0x000000013d3dc824 */ /* 0x100fe400078e0a02 */
[----:B------:R-:W-:Y:S01]  /*2b30*/  @!P2 IMAD.MOV R55, RZ, RZ, -R55 ;  /* 0x000000ffff37a224 */ /* 0x000fe200078e0a37 */
[----:B------:R-:W-:Y:S01]  /*2b40*/  ISETP.GE.AND P2, PT, R54, RZ, PT ;  /* 0x000000ff3600720c */ /* 0x000fe20003f46270 */
[C---:B------:R-:W-:Y:S01]  /*2b50*/  IMAD R71, R2.reuse, R50, R71 ;  /* 0x0000003202477224 */ /* 0x040fe200078e0247 */
[C---:B------:R-:W-:Y:S01]  /*2b60*/  IADD3 R54, PT, PT, R3.reuse, 0x1c, RZ ;  /* 0x0000001c03367810 */ /* 0x040fe20007ffe0ff */
[----:B------:R-:W-:Y:S01]  /*2b70*/  VIADD R60, R3, 0x18 ;  /* 0x00000018033c7836 */ /* 0x000fe20000000000 */
[C---:B------:R-:W-:Y:S01]  /*2b80*/  ISETP.GT.U32.AND P4, PT, R2.reuse, R61, PT ;  /* 0x0000003d0200720c */ /* 0x040fe20003f84070 */
[--C-:B------:R-:W-:Y:S01]  /*2b90*/  @!P3 IMAD.IADD R65, R65, 0x1, -R2.reuse ;  /* 0x000000014141b824 */ /* 0x100fe200078e0a02 */
[----:B------:R-:W-:Y:S01]  /*2ba0*/  ISETP.GT.U32.AND P3, PT, R2, R71, PT ;  /* 0x000000470200720c */ /* 0x000fe20003f64070 */
[--C-:B------:R-:W-:Y:S01]  /*2bb0*/  @!P6 IMAD.IADD R63, R63, 0x1, -R2.reuse ;  /* 0x000000013f3fe824 */ /* 0x100fe200078e0a02 */
[----:B------:R-:W-:Y:S01]  /*2bc0*/  IABS R69, R54 ;  /* 0x0000003600457213 */ /* 0x000fe20000000000 */
[----:B------:R-:W-:Y:S01]  /*2bd0*/  @!P0 IMAD.IADD R67, R67, 0x1, -R2 ;  /* 0x0000000143438824 */ /* 0x000fe200078e0a02 */
[----:B------:R-:W-:Y:S01]  /*2be0*/  IABS R73, R60 ;  /* 0x0000003c00497213 */ /* 0x000fe20000000000 */
[----:B------:R-:W-:Y:S01]  /*2bf0*/  IMAD.HI.U32 R50, R4, R77, RZ ;  /* 0x0000004d04327227 */ /* 0x000fe200078e00ff */
[----:B------:R-:W-:-:S02]  /*2c00*/  ISETP.GT.U32.AND P6, PT, R2, R63, PT ;  /* 0x0000003f0200720c */ /* 0x000fc40003fc4070 */
[----:B------:R-:W-:Y:S01]  /*2c10*/  ISETP.GT.U32.AND P0, PT, R2, R67, PT ;  /* 0x000000430200720c */ /* 0x000fe20003f04070 */
[----:B------:R-:W-:Y:S01]  /*2c20*/  IMAD.HI.U32 R48, R4, R69, RZ ;  /* 0x0000004504307227 */ /* 0x000fe200078e00ff */
[----:B------:R-:W-:-:S03]  /*2c30*/  @!P2 IADD3 R65, PT, PT, -R65, RZ, RZ ;  /* 0x000000ff4141a210 */ /* 0x000fc60007ffe1ff */
[----:B------:R-:W-:Y:S01]  /*2c40*/  IMAD.HI.U32 R52, R4, R73, RZ ;  /* 0x0000004904347227 */ /* 0x000fe200078e00ff */
[----:B------:R-:W-:-:S03]  /*2c50*/  IADD3 R48, PT, PT, -R48, RZ, RZ ;  /* 0x000000ff30307210 */ /* 0x000fc60007ffe1ff */
[----:B------:R-:W-:Y:S01]  /*2c60*/  @!P4 IMAD.IADD R61, R61, 0x1, -R2 ;  /* 0x000000013d3dc824 */ /* 0x000fe200078e0a02 */
[----:B------:R-:W-:Y:S01]  /*2c70*/  ISETP.GE.AND P4, PT, R56, RZ, PT ;  /* 0x000000ff3800720c */ /* 0x000fe20003f86270 */
[----:B------:R-:W-:Y:S02]  /*2c80*/  IMAD.MOV R52, RZ, RZ, -R52 ;  /* 0x000000ffff347224 */ /* 0x000fe400078e0a34 */
[--C-:B------:R-:W-:Y:S02]  /*2c90*/  @!P3 IMAD.IADD R71, R71, 0x1, -R2.reuse ;  /* 0x000000014747b824 */ /* 0x100fe400078e0a02 */
[----:B------:R-:W-:Y:S02]  /*2ca0*/  VIADD R56, R3, 0x16 ;  /* 0x0000001603387836 */ /* 0x000fe40000000000 */
[C---:B------:R-:W-:Y:S02]  /*2cb0*/  IMAD R69, R2.reuse, R48, R69 ;  /* 0x0000003002457224 */ /* 0x040fe400078e0245 */
[C---:B------:R-:W-:Y:S01]  /*2cc0*/  IMAD R73, R2.reuse, R52, R73 ;  /* 0x0000003402497224 */ /* 0x040fe200078e0249 */
[----:B------:R-:W-:Y:S01]  /*2cd0*/  IABS R75, R56 ;  /* 0x00000038004b7213 */ /* 0x000fe20000000000 */
[----:B------:R-:W-:Y:S01]  /*2ce0*/  @!P5 IMAD.MOV R61, RZ, RZ, -R61 ;  /* 0x000000ffff3dd224 */ /* 0x000fe200078e0a3d */
[C---:B------:R-:W-:Y:S01]  /*2cf0*/  ISETP.GT.U32.AND P5, PT, R2.reuse, R71, PT ;  /* 0x000000470200720c */ /* 0x040fe20003fa4070 */
[--C-:B------:R-:W-:Y:S01]  /*2d00*/  @!P6 IMAD.IADD R63, R63, 0x1, -R2.reuse ;  /* 0x000000013f3fe824 */ /* 0x100fe200078e0a02 */
[C---:B------:R-:W-:Y:S01]  /*2d10*/  ISETP.GT.U32.AND P6, PT, R2.reuse, R69, PT ;  /* 0x000000450200720c */ /* 0x040fe20003fc4070 */
[----:B------:R-:W-:Y:S01]  /*2d20*/  @!P0 IMAD.IADD R67, R67, 0x1, -R2 ;  /* 0x0000000143438824 */ /* 0x000fe200078e0a02 */
[----:B------:R-:W-:Y:S01]  /*2d30*/  ISETP.GT.U32.AND P0, PT, R2, R73, PT ;  /* 0x000000490200720c */ /* 0x000fe20003f04070 */
[----:B------:R-:W-:-:S02]  /*2d40*/  IMAD.MOV R50, RZ, RZ, -R50 ;  /* 0x000000ffff327224 */ /* 0x000fc400078e0a32 */
[----:B------:R-:W-:Y:S02]  /*2d50*/  VIADD R66, R3, 0x10 ;  /* 0x0000001003427836 */ /* 0x000fe40000000000 */
[----:B------:R-:W-:-:S03]  /*2d60*/  IMAD.HI.U32 R48, R4, R75, RZ ;  /* 0x0000004b04307227 */ /* 0x000fc600078e00ff */
[----:B------:R-:W-:Y:S01]  /*2d70*/  IABS R81, R66 ;  /* 0x0000004200517213 */ /* 0x000fe20000000000 */
[C---:B------:R-:W-:Y:S02]  /*2d80*/  IMAD R77, R2.reuse, R50, R77 ;  /* 0x00000032024d7224 */ /* 0x040fe400078e024d */
[----:B------:R-:W-:Y:S02]  /*2d90*/  VIADD R64, R3, 0x12 ;  /* 0x0000001203407836 */ /* 0x000fe40000000000 */
[----:B------:R-:W-:Y:S02]  /*2da0*/  IMAD.MOV R48, RZ, RZ, -R48 ;  /* 0x000000ffff307224 */ /* 0x000fe400078e0a30 */
[----:B------:R-:W-:Y:S01]  /*2db0*/  @!P5 IMAD.IADD R71, R71, 0x1, -R2 ;  /* 0x000000014747d824 */ /* 0x000fe200078e0a02 */
[C---:B------:R-:W-:Y:S01]  /*2dc0*/  ISETP.GT.U32.AND P5, PT, R2.reuse, R77, PT ;  /* 0x0000004d0200720c */ /* 0x040fe20003fa4070 */
[----:B------:R-:W-:Y:S01]  /*2dd0*/  IMAD R75, R2, R48, R75 ;  /* 0x00000030024b7224 */ /* 0x000fe200078e024b */
[----:B------:R-:W-:Y:S01]  /*2de0*/  IABS R79, R64 ;  /* 0x00000040004f7213 */ /* 0x000fe20000000000 */
[----:B------:R-:W-:-:S04]  /*2df0*/  IMAD.HI.U32 R48, R4, R81, RZ ;  /* 0x0000005104307227 */ /* 0x000fc800078e00ff */
[--C-:B------:R-:W-:Y:S01]  /*2e00*/  @!P6 IMAD.IADD R69, R69, 0x1, -R2.reuse ;  /* 0x000000014545e824 */ /* 0x100fe200078e0a02 */
[----:B------:R-:W-:Y:S01]  /*2e10*/  ISETP.GE.AND P6, PT, R54, RZ, PT ;  /* 0x000000ff3600720c */ /* 0x000fe20003fc6270 */
[----:B------:R-:W-:Y:S02]  /*2e20*/  @!P0 IMAD.IADD R73, R73, 0x1, -R2 ;  /* 0x0000000149498824 */ /* 0x000fe400078e0a02 */
[----:B------:R-:W-:Y:S01]  /*2e30*/  VIADD R68, R3, 0xe ;  /* 0x0000000e03447836 */ /* 0x000fe20000000000 */
[C---:B------:R-:W-:Y:S01]  /*2e40*/  ISETP.GT.U32.AND P3, PT, R2.reuse, R69, PT ;  /* 0x000000450200720c */ /* 0x040fe20003f64070 */
[----:B------:R-:W-:Y:S01]  /*2e50*/  IMAD.MOV R50, RZ, RZ, -R48 ;  /* 0x000000ffff327224 */ /* 0x000fe200078e0a30 */
[----:B------:R-:W-:Y:S01]  /*2e60*/  ISETP.GT.U32.AND P0, PT, R2, R73, PT ;  /* 0x000000490200720c */ /* 0x000fe20003f04070 */
[----:B------:R-:W-:Y:S01]  /*2e70*/  IMAD.HI.U32 R52, R4, R79, RZ ;  /* 0x0000004f04347227 */ /* 0x000fe200078e00ff */
[----:B------:R-:W-:-:S03]  /*2e80*/  IABS R83, R68 ;  /* 0x0000004400537213 */ /* 0x000fc60000000000 */
[----:B------:R-:W-:Y:S01]  /*2e90*/  IMAD R81, R2, R50, R81 ;  /* 0x0000003202517224 */ /* 0x000fe200078e0251 */
[----:B------:R-:W-:Y:S01]  /*2ea0*/  IADD3 R52, PT, PT, -R52, RZ, RZ ;  /* 0x000000ff34347210 */ /* 0x000fe20007ffe1ff */
[----:B------:R-:W-:Y:S02]  /*2eb0*/  @!P5 IMAD.IADD R77, R77, 0x1, -R2 ;  /* 0x000000014d4dd824 */ /* 0x000fe400078e0a02 */
[----:B------:R-:W-:Y:S01]  /*2ec0*/  IMAD.HI.U32 R48, R4, R83, RZ ;  /* 0x0000005304307227 */ /* 0x000fe200078e00ff */
[C---:B------:R-:W-:Y:S02]  /*2ed0*/  ISETP.GT.U32.AND P5, PT, R2.reuse, R81, PT ;  /* 0x000000510200720c */ /* 0x040fe40003fa4070 */
[C---:B------:R-:W-:Y:S01]  /*2ee0*/  ISETP.GT.U32.AND P2, PT, R2.reuse, R77, PT ;  /* 0x0000004d0200720c */ /* 0x040fe20003f44070 */
[----:B------:R-:W-:Y:S02]  /*2ef0*/  IMAD R79, R2, R52, R79 ;  /* 0x00000034024f7224 */ /* 0x000fe400078e024f */
[----:B------:R-:W-:-:S02]  /*2f00*/  VIADD R70, R3, 0xc ;  /* 0x0000000c03467836 */ /* 0x000fc40000000000 */
[----:B------:R-:W-:Y:S02]  /*2f10*/  IMAD.MOV R48, RZ, RZ, -R48 ;  /* 0x000000ffff307224 */ /* 0x000fe400078e0a30 */
[--C-:B------:R-:W-:Y:S01]  /*2f20*/  @!P3 IMAD.IADD R69, R69, 0x1, -R2.reuse ;  /* 0x000000014545b824 */ /* 0x100fe200078e0a02 */
[C---:B------:R-:W-:Y:S01]  /*2f30*/  ISETP.GT.U32.AND P3, PT, R2.reuse, R75, PT ;  /* 0x0000004b0200720c */ /* 0x040fe20003f64070 */
[--C-:B------:R-:W-:Y:S01]  /*2f40*/  @!P0 IMAD.IADD R73, R73, 0x1, -R2.reuse ;  /* 0x0000000149498824 */ /* 0x100fe200078e0a02 */
[C---:B------:R-:W-:Y:S01]  /*2f50*/  ISETP.GT.U32.AND P0, PT, R2.reuse, R79, PT ;  /* 0x0000004f0200720c */ /* 0x040fe20003f04070 */
[C---:B------:R-:W-:Y:S01]  /*2f60*/  IMAD R83, R2.reuse, R48, R83 ;  /* 0x0000003002537224 */ /* 0x040fe200078e0253 */
[----:B------:R-:W-:Y:S01]  /*2f70*/  IABS R85, R70 ;  /* 0x0000004600557213 */ /* 0x000fe20000000000 */
[----:B------:R-:W-:Y:S02]  /*2f80*/  @!P5 IMAD.IADD R81, R81, 0x1, -R2 ;  /* 0x000000015151d824 */ /* 0x000fe400078e0a02 */
[----:B------:R-:W-:Y:S01]  /*2f90*/  VIADD R74, R3, 0x4 ;  /* 0x00000004034a7836 */ /* 0x000fe20000000000 */
[----:B------:R-:W-:Y:S01]  /*2fa0*/  ISETP.GT.U32.AND P5, PT, R2, R83, PT ;  /* 0x000000530200720c */ /* 0x000fe20003fa4070 */
[----:B------:R-:W-:-:S03]  /*2fb0*/  IMAD.HI.U32 R50, R4, R85, RZ ;  /* 0x0000005504327227 */ /* 0x000fc600078e00ff */
[----:B------:R-:W-:Y:S01]  /*2fc0*/  IABS R93, R74 ;  /* 0x0000004a005d7213 */ /* 0x000fe20000000000 */
[--C-:B------:R-:W-:Y:S01]  /*2fd0*/  @!P3 IMAD.IADD R75, R75, 0x1, -R2.reuse ;  /* 0x000000014b4bb824 */ /* 0x100fe200078e0a02 */
[----:B------:R-:W-:Y:S01]  /*2fe0*/  IADD3 R50, PT, PT, -R50, RZ, RZ ;  /* 0x000000ff32327210 */ /* 0x000fe20007ffe1ff */
[----:B------:R-:W-:Y:S01]  /*2ff0*/  @!P0 IMAD.IADD R79, R79, 0x1, -R2 ;  /* 0x000000014f4f8824 */ /* 0x000fe200078e0a02 */
[----:B------:R-:W-:Y:S01]  /*3000*/  ISETP.GE.AND P3, PT, R58, RZ, PT ;  /* 0x000000ff3a00720c */ /* 0x000fe20003f66270 */
[C---:B------:R-:W-:Y:S01]  /*3010*/  VIADD R58, R3.reuse, 0x8 ;  /* 0x00000008033a7836 */ /* 0x040fe20000000000 */
[----:B------:R-:W-:Y:S01]  /*3020*/  ISETP.GE.AND P0, PT, R60, RZ, PT ;  /* 0x000000ff3c00720c */ /* 0x000fe20003f06270 */
[C---:B------:R-:W-:Y:S02]  /*3030*/  VIADD R60, R3.reuse, 0x6 ;  /* 0x00000006033c7836 */ /* 0x040fe40000000000 */
[----:B------:R-:W-:Y:S01]  /*3040*/  VIADD R76, R3, 0x2 ;  /* 0x00000002034c7836 */ /* 0x000fe20000000000 */
[----:B------:R-:W-:Y:S01]  /*3050*/  IABS R89, R58 ;  /* 0x0000003a00597213 */ /* 0x000fe20000000000 */
[----:B------:R-:W-:Y:S01]  /*3060*/  IMAD.HI.U32 R52, R4, R87, RZ ;  /* 0x0000005704347227 */ /* 0x000fe200078e00ff */
[----:B------:R-:W-:-:S02]  /*3070*/  IABS R91, R60 ;  /* 0x0000003c005b7213 */ /* 0x000fc40000000000 */
[----:B------:R-:W-:Y:S01]  /*3080*/  IABS R95, R76 ;  /* 0x0000004c005f7213 */ /* 0x000fe20000000000 */
[C---:B------:R-:W-:Y:S01]  /*3090*/  IMAD R85, R2.reuse, R50, R85 ;  /* 0x0000003202557224 */ /* 0x040fe200078e0255 */
[----:B------:R-:W-:Y:S01]  /*30a0*/  @!P5 IADD3 R83, PT, PT, R83, -R2, RZ ;  /* 0x800000025353d210 */ /* 0x000fe20007ffe0ff */
[----:B------:R-:W-:Y:S02]  /*30b0*/  IMAD.MOV R52, RZ, RZ, -R52 ;  /* 0x000000ffff347224 */ /* 0x000fe400078e0a34 */
[----:B------:R-:W-:Y:S01]  /*30c0*/  @!P1 IMAD.MOV R63, RZ, RZ, -R63 ;  /* 0x000000ffff3f9224 */ /* 0x000fe200078e0a3f */
[C---:B------:R-:W-:Y:S01]  /*30d0*/  ISETP.GT.U32.AND P5, PT, R2.reuse, R85, PT ;  /* 0x000000550200720c */ /* 0x040fe20003fa4070 */
[C---:B------:R-:W-:Y:S01]  /*30e0*/  IMAD R87, R2.reuse, R52, R87 ;  /* 0x0000003402577224 */ /* 0x040fe200078e0257 */
[C---:B------:R-:W-:Y:S01]  /*30f0*/  ISETP.GT.U32.AND P1, PT, R2.reuse, R75, PT ;  /* 0x0000004b0200720c */ /* 0x040fe20003f24070 */
[----:B------:R-:W-:Y:S01]  /*3100*/  @!P4 IMAD.MOV R67, RZ, RZ, -R67 ;  /* 0x000000ffff43c224 */ /* 0x000fe200078e0a43 */
[----:B------:R-:W-:Y:S01]  /*3110*/  ISETP.GT.U32.AND P4, PT, R2, R79, PT ;  /* 0x0000004f0200720c */ /* 0x000fe20003f84070 */
[----:B------:R-:W-:-:S04]  /*3120*/  IMAD.HI.U32 R48, R4, R89, RZ ;  /* 0x0000005904307227 */ /* 0x000fc800078e00ff */
[----:B------:R-:W-:-:S04]  /*3130*/  IMAD.HI.U32 R50, R4, R91, RZ ;  /* 0x0000005b04327227 */ /* 0x000fc800078e00ff */
[----:B------:R-:W-:-:S04]  /*3140*/  IMAD.HI.U32 R52, R4, R93, RZ ;  /* 0x0000005d04347227 */ /* 0x000fc800078e00ff */
[----:B------:R-:W-:-:S04]  /*3150*/  IMAD.HI.U32 R54, R4, R95, RZ ;  /* 0x0000005f04367227 */ /* 0x000fc800078e00ff */
[----:B------:R-:W-:-:S04]  /*3160*/  IMAD.HI.U32 R4, R4, R97, RZ ;  /* 0x0000006104047227 */ /* 0x000fc800078e00ff */
[----:B------:R-:W-:Y:S02]  /*3170*/  IMAD.MOV R48, RZ, RZ, -R48 ;  /* 0x000000ffff307224 */ /* 0x000fe400078e0a30 */
[----:B------:R-:W-:Y:S02]  /*3180*/  IMAD.MOV R50, RZ, RZ, -R50 ;  /* 0x000000ffff327224 */ /* 0x000fe400078e0a32 */
[----:B------:R-:W-:Y:S02]  /*3190*/  IMAD.MOV R4, RZ, RZ, -R4 ;  /* 0x000000ffff047224 */ /* 0x000fe400078e0a04 */
[C---:B------:R-:W-:Y:S02]  /*31a0*/  IMAD R89, R2.reuse, R48, R89 ;  /* 0x0000003002597224 */ /* 0x040fe400078e0259 */
[C---:B------:R-:W-:Y:S01]  /*31b0*/  IMAD R91, R2.reuse, R50, R91 ;  /* 0x00000032025b7224 */ /* 0x040fe200078e025b */
[----:B------:R-:W1:Y:S01]  /*31c0*/  LDC R48, c[0x0][0x3b0] ;  /* 0x0000ec00ff307b82 */ /* 0x000e620000000800 */
[----:B------:R-:W-:Y:S01]  /*31d0*/  @!P5 IMAD.IADD R85, R85, 0x1, -R2 ;  /* 0x000000015555d824 */ /* 0x000fe200078e0a02 */
[C---:B------:R-:W-:Y:S01]  /*31e0*/  ISETP.GT.U32.AND P5, PT, R2.reuse, R81, PT ;  /* 0x000000510200720c */ /* 0x040fe20003fa4070 */
[----:B------:R-:W-:-:S02]  /*31f0*/  IMAD R97, R2, R4, R97 ;  /* 0x0000000402617224 */ /* 0x000fc400078e0261 */
[----:B------:R-:W-:Y:S01]  /*3200*/  @!P6 IMAD.MOV R69, RZ, RZ, -R69 ;  /* 0x000000ffff45e224 */ /* 0x000fe200078e0a45 */
[C---:B------:R-:W-:Y:S01]  /*3210*/  ISETP.GT.U32.AND P6, PT, R2.reuse, R83, PT ;  /* 0x000000530200720c */ /* 0x040fe20003fc4070 */
[----:B------:R-:W-:Y:S01]  /*3220*/  @!P3 IMAD.MOV R71, RZ, RZ, -R71 ;  /* 0x000000ffff47b224 */ /* 0x000fe200078e0a47 */
[C---:B------:R-:W-:Y:S01]  /*3230*/  ISETP.GT.U32.AND P3, PT, R2.reuse, R85, PT ;  /* 0x000000550200720c */ /* 0x040fe20003f64070 */
[----:B------:R-:W-:Y:S01]  /*3240*/  @!P0 IMAD.MOV R73, RZ, RZ, -R73 ;  /* 0x000000ffff498224 */ /* 0x000fe200078e0a49 */
[C---:B------:R-:W-:Y:S01]  /*3250*/  ISETP.GT.U32.AND P0, PT, R2.reuse, R87, PT ;  /* 0x000000570200720c */ /* 0x040fe20003f04070 */
[--C-:B------:R-:W-:Y:S01]  /*3260*/  @!P1 IMAD.IADD R75, R75, 0x1, -R2.reuse ;  /* 0x000000014b4b9824 */ /* 0x100fe200078e0a02 */
[C---:B------:R-:W-:Y:S01]  /*3270*/  ISETP.GT.U32.AND P1, PT, R2.reuse, R89, PT ;  /* 0x000000590200720c */ /* 0x040fe20003f24070 */
[--C-:B------:R-:W-:Y:S01]  /*3280*/  @!P2 IMAD.IADD R77, R77, 0x1, -R2.reuse ;  /* 0x000000014d4da824 */ /* 0x100fe200078e0a02 */
[C---:B------:R-:W-:Y:S01]  /*3290*/  ISETP.GT.U32.AND P2, PT, R2.reuse, R91, PT ;  /* 0x0000005b0200720c */ /* 0x040fe20003f44070 */
[----:B------:R-:W-:Y:S01]  /*32a0*/  @!P4 IMAD.IADD R79, R79, 0x1, -R2 ;  /* 0x000000014f4fc824 */ /* 0x000fe200078e0a02 */
[----:B------:R-:W-:Y:S01]  /*32b0*/  ISETP.GT.U32.AND P4, PT, R2, R97, PT ;  /* 0x000000610200720c */ /* 0x000fe20003f84070 */
[----:B------:R-:W-:Y:S01]  /*32c0*/  IMAD.MOV R52, RZ, RZ, -R52 ;  /* 0x000000ffff347224 */ /* 0x000fe200078e0a34 */
[----:B------:R-:W-:Y:S01]  /*32d0*/  @!P5 IADD3 R81, PT, PT, R81, -R2, RZ ;  /* 0x800000025151d210 */ /* 0x000fe20007ffe0ff */
[----:B------:R-:W-:-:S02]  /*32e0*/  IMAD.MOV R54, RZ, RZ, -R54 ;  /* 0x000000ffff367224 */ /* 0x000fc400078e0a36 */
[C---:B------:R-:W-:Y:S02]  /*32f0*/  IMAD R93, R2.reuse, R52, R93 ;  /* 0x00000034025d7224 */ /* 0x040fe400078e025d */
[C---:B------:R-:W-:Y:S02]  /*3300*/  IMAD R95, R2.reuse, R54, R95 ;  /* 0x00000036025f7224 */ /* 0x040fe400078e025f */
[--C-:B------:R-:W-:Y:S01]  /*3310*/  @!P6 IMAD.IADD R83, R83, 0x1, -R2.reuse ;  /* 0x000000015353e824 */ /* 0x100fe200078e0a02 */
[C---:B------:R-:W-:Y:S01]  /*3320*/  ISETP.GT.U32.AND P5, PT, R2.reuse, R93, PT ;  /* 0x0000005d0200720c */ /* 0x040fe20003fa4070 */
[--C-:B------:R-:W-:Y:S01]  /*3330*/  @!P3 IMAD.IADD R85, R85, 0x1, -R2.reuse ;  /* 0x000000015555b824 */ /* 0x100fe200078e0a02 */
[----:B------:R-:W-:Y:S01]  /*3340*/  ISETP.GT.U32.AND P6, PT, R2, R95, PT ;  /* 0x0000005f0200720c */ /* 0x000fe20003fc4070 */
[--C-:B------:R-:W-:Y:S01]  /*3350*/  @!P0 IMAD.IADD R87, R87, 0x1, -R2.reuse ;  /* 0x0000000157578824 */ /* 0x100fe200078e0a02 */
[----:B------:R-:W-:Y:S01]  /*3360*/  ISETP.GE.AND P3, PT, R56, RZ, PT ;  /* 0x000000ff3800720c */ /* 0x000fe20003f66270 */
[--C-:B------:R-:W-:Y:S01]  /*3370*/  @!P1 IMAD.IADD R89, R89, 0x1, -R2.reuse ;  /* 0x0000000159599824 */ /* 0x100fe200078e0a02 */
[----:B------:R-:W-:Y:S01]  /*3380*/  ISETP.GE.AND P0, PT, R62, RZ, PT ;  /* 0x000000ff3e00720c */ /* 0x000fe20003f06270 */
[--C-:B------:R-:W-:Y:S01]  /*3390*/  @!P2 IMAD.IADD R91, R91, 0x1, -R2.reuse ;  /* 0x000000015b5ba824 */ /* 0x100fe200078e0a02 */
[----:B------:R-:W-:Y:S01]  /*33a0*/  ISETP.GE.AND P1, PT, R64, RZ, PT ;  /* 0x000000ff4000720c */ /* 0x000fe20003f26270 */
[----:B------:R-:W-:Y:S01]  /*33b0*/  @!P4 IMAD.IADD R97, R97, 0x1, -R2 ;  /* 0x000000016161c824 */ /* 0x000fe200078e0a02 */
[----:B------:R-:W-:-:S02]  /*33c0*/  ISETP.GE.AND P2, PT, R66, RZ, PT ;  /* 0x000000ff4200720c */ /* 0x000fc40003f46270 */
[----:B------:R-:W-:Y:S01]  /*33d0*/  ISETP.GE.AND P4, PT, R68, RZ, PT ;  /* 0x000000ff4400720c */ /* 0x000fe20003f86270 */
[----:B------:R-:W-:Y:S01]  /*33e0*/  @!P5 IMAD.IADD R93, R93, 0x1, -R2 ;  /* 0x000000015d5dd824 */ /* 0x000fe200078e0a02 */
[----:B------:R-:W-:Y:S02]  /*33f0*/  ISETP.GE.AND P5, PT, R70, RZ, PT ;  /* 0x000000ff4600720c */ /* 0x000fe40003fa6270 */
[----:B------:R-:W-:Y:S01]  /*3400*/  @!P6 IADD3 R95, PT, PT, R95, -R2, RZ ;  /* 0x800000025f5fe210 */ /* 0x000fe20007ffe0ff */
[----:B------:R-:W-:Y:S01]  /*3410*/  @!P3 IMAD.MOV R75, RZ, RZ, -R75 ;  /* 0x000000ffff4bb224 */ /* 0x000fe200078e0a4b */
[C---:B------:R-:W-:Y:S01]  /*3420*/  ISETP.GT.U32.AND P3, PT, R2.reuse, R87, PT ;  /* 0x000000570200720c */ /* 0x040fe20003f64070 */
        /* <DEDUP_REMOVED lines=9> */
[----:B------:R-:W-:-:S02]  /*34c0*/  ISETP.GT.U32.AND P4, PT, R2, R95, PT ;  /* 0x0000005f0200720c */ /* 0x000fc40003f84070 */
[----:B------:R-:W-:Y:S01]  /*34d0*/  ISETP.GE.AND P5, PT, R3, RZ, PT ;  /* 0x000000ff0300720c */ /* 0x000fe20003fa6270 */
[--C-:B------:R-:W-:Y:S01]  /*34e0*/  @!P3 IMAD.IADD R87, R87, 0x1, -R2.reuse ;  /* 0x000000015757b824 */ /* 0x100fe200078e0a02 */
[----:B------:R-:W-:Y:S02]  /*34f0*/  ISETP.GE.AND P3, PT, R72, RZ, PT ;  /* 0x000000ff4800720c */ /* 0x000fe40003f66270 */
[----:B------:R-:W-:Y:S01]  /*3500*/  @!P0 IADD3 R89, PT, PT, R89, -R2, RZ ;  /* 0x8000000259598210 */ /* 0x000fe20007ffe0ff */
[--C-:B------:R-:W-:Y:S01]  /*3510*/  @!P1 IMAD.IADD R91, R91, 0x1, -R2.reuse ;  /* 0x000000015b5b9824 */ /* 0x100fe200078e0a02 */
[----:B------:R-:W-:Y:S01]  /*3520*/  ISETP.GE.AND P0, PT, R58, RZ, PT ;  /* 0x000000ff3a00720c */ /* 0x000fe20003f06270 */
[--C-:B------:R-:W-:Y:S01]  /*3530*/  @!P2 IMAD.IADD R97, R97, 0x1, -R2.reuse ;  /* 0x000000016161a824 */ /* 0x100fe200078e0a02 */
[----:B------:R-:W-:Y:S01]  /*3540*/  ISETP.GE.AND P1, PT, R60, RZ, PT ;  /* 0x000000ff3c00720c */ /* 0x000fe20003f26270 */
[--C-:B------:R-:W-:Y:S01]  /*3550*/  @!P6 IMAD.IADD R93, R93, 0x1, -R2.reuse ;  /* 0x000000015d5de824 */ /* 0x100fe200078e0a02 */
[----:B------:R-:W-:Y:S01]  /*3560*/  ISETP.GE.AND P6, PT, R76, RZ, PT ;  /* 0x000000ff4c00720c */ /* 0x000fe20003fc6270 */
[----:B------:R-:W-:Y:S01]  /*3570*/  @!P4 IMAD.IADD R95, R95, 0x1, -R2 ;  /* 0x000000015f5fc824 */ /* 0x000fe200078e0a02 */
[----:B------:R-:W-:-:S02]  /*3580*/  ISETP.NE.AND P4, PT, R49, RZ, PT ;  /* 0x000000ff3100720c */ /* 0x000fc40003f85270 */
[----:B------:R-:W-:Y:S01]  /*3590*/  LOP3.LUT R2, RZ, R49, RZ, 0x33, !PT ;  /* 0x00000031ff027212 */ /* 0x000fe200078e33ff */
[----:B------:R-:W-:Y:S01]  /*35a0*/  @!P3 IMAD.MOV R87, RZ, RZ, -R87 ;  /* 0x000000ffff57b224 */ /* 0x000fe200078e0a57 */
[----:B------:R-:W-:Y:S02]  /*35b0*/  ISETP.GE.AND P2, PT, R74, RZ, PT ;  /* 0x000000ff4a00720c */ /* 0x000fe40003f46270 */
[C---:B------:R-:W-:Y:S01]  /*35c0*/  SEL R3, R2.reuse, R40, !P4 ;  /* 0x0000002802037207 */ /* 0x040fe20006000000 */
[----:B------:R-:W-:Y:S01]  /*35d0*/  @!P0 IMAD.MOV R89, RZ, RZ, -R89 ;  /* 0x000000ffff598224 */ /* 0x000fe200078e0a59 */
[C---:B------:R-:W-:Y:S01]  /*35e0*/  SEL R4, R2.reuse, R41, !P4 ;  /* 0x0000002902047207 */ /* 0x040fe20006000000 */
[----:B------:R-:W-:Y:S01]  /*35f0*/  @!P1 IMAD.MOV R91, RZ, RZ, -R91 ;  /* 0x000000ffff5b9224 */ /* 0x000fe200078e0a5b */
[----:B------:R-:W2:Y:S01]  /*3600*/  LDC.64 R40, c[0x0][0x388] ;  /* 0x0000e200ff287b82 */ /* 0x000ea20000000a00 */
[C---:B------:R-:W-:Y:S01]  /*3610*/  SEL R5, R2.reuse, R5, !P4 ;  /* 0x0000000502057207 */ /* 0x040fe20006000000 */
[----:B------:R-:W-:Y:S01]  /*3620*/  @!P6 IMAD.MOV R95, RZ, RZ, -R95 ;  /* 0x000000ffff5fe224 */ /* 0x000fe200078e0a5f */
[----:B------:R-:W-:Y:S01]  /*3630*/  SEL R13, R2, R13, !P4 ;  /* 0x0000000d020d7207 */ /* 0x000fe20006000000 */
[----:B-1----:R-:W-:Y:S01]  /*3640*/  IMAD R4, R4, R48, RZ ;  /* 0x0000003004047224 */ /* 0x002fe200078e02ff */
[C---:B------:R-:W-:Y:S01]  /*3650*/  SEL R20, R2.reuse, R20, !P4 ;  /* 0x0000001402147207 */ /* 0x040fe20006000000 */
[----:B------:R-:W-:Y:S01]  /*3660*/  IMAD R5, R5, R48, RZ ;  /* 0x0000003005057224 */ /* 0x000fe200078e02ff */
[C---:B------:R-:W-:Y:S01]  /*3670*/  SEL R8, R2.reuse, R8, !P4 ;  /* 0x0000000802087207 */ /* 0x040fe20006000000 */
[-C--:B------:R-:W-:Y:S01]  /*3680*/  IMAD R13, R13, R48.reuse, RZ ;  /* 0x000000300d0d7224 */ /* 0x080fe200078e02ff */
[----:B------:R-:W-:Y:S01]  /*3690*/  SEL R27, R2, R27, !P4 ;  /* 0x0000001b021b7207 */ /* 0x000fe20006000000 */
[----:B------:R-:W-:Y:S01]  /*36a0*/  IMAD R20, R20, R48, RZ ;  /* 0x0000003014147224 */ /* 0x000fe200078e02ff */
[----:B------:R-:W-:Y:S01]  /*36b0*/  @!P5 IADD3 R97, PT, PT, -R97, RZ, RZ ;  /* 0x000000ff6161d210 */ /* 0x000fe20007ffe1ff */
[----:B------:R-:W-:Y:S01]  /*36c0*/  @!P2 IMAD.MOV R93, RZ, RZ, -R93 ;  /* 0x000000ffff5da224 */ /* 0x000fe200078e0a5d */
[----:B------:R-:W-:Y:S01]  /*36d0*/  SEL R12, R2, R12, !P4 ;  /* 0x0000000c020c7207 */ /* 0x000fe20006000000 */
[----:B------:R-:W-:Y:S01]  /*36e0*/  IMAD R8, R8, R48, RZ ;  /* 0x0000003008087224 */ /* 0x000fe200078e02ff */
[C---:B------:R-:W-:Y:S01]  /*36f0*/  SEL R34, R2.reuse, R34, !P4 ;  /* 0x0000002202227207 */ /* 0x040fe20006000000 */
[----:B------:R-:W-:Y:S01]  /*3700*/  IMAD R27, R27, R48, RZ ;  /* 0x000000301b1b7224 */ /* 0x000fe200078e02ff */
[----:B------:R-:W-:Y:S01]  /*3710*/  SEL R6, R2, R6, !P4 ;  /* 0x0000000602067207 */ /* 0x000fe20006000000 */
[-C--:B------:R-:W-:Y:S01]  /*3720*/  IMAD R12, R12, R48.reuse, RZ ;  /* 0x000000300c0c7224 */ /* 0x080fe200078e02ff */
[----:B------:R-:W-:Y:S01]  /*3730*/  SEL R7, R2, R7, !P4 ;  /* 0x0000000702077207 */ /* 0x000fe20006000000 */
[-C--:B------:R-:W-:Y:S01]  /*3740*/  IMAD R34, R34, R48.reuse, RZ ;  /* 0x0000003022227224 */ /* 0x080fe200078e02ff */
[----:B------:R-:W-:Y:S01]  /*3750*/  SEL R9, R2, R9, !P4 ;  /* 0x0000000902097207 */ /* 0x000fe20006000000 */
[----:B------:R-:W-:Y:S01]  /*3760*/  IMAD R6, R6, R48, RZ ;  /* 0x0000003006067224 */ /* 0x000fe200078e02ff */
[C---:B------:R-:W-:Y:S01]  /*3770*/  SEL R10, R2.reuse, R10, !P4 ;  /* 0x0000000a020a7207 */ /* 0x040fe20006000000 */
[----:B------:R-:W-:Y:S01]  /*3780*/  IMAD R7, R7, R48, RZ ;  /* 0x0000003007077224 */ /* 0x000fe200078e02ff */
[----:B--2---:R-:W-:Y:S01]  /*3790*/  LEA R193, P6, R5, R40, 0x1 ;  /* 0x0000002805c17211 */ /* 0x004fe200078c08ff */
[-C--:B------:R-:W-:Y:S01]  /*37a0*/  IMAD R9, R9, R48.reuse, RZ ;  /* 0x0000003009097224 */ /* 0x080fe200078e02ff */
[----:B------:R-:W-:Y:S01]  /*37b0*/  SEL R11, R2, R11, !P4 ;  /* 0x0000000b020b7207 */ /* 0x000fe20006000000 */
[-C--:B------:R-:W-:Y:S01]  /*37c0*/  IMAD R10, R10, R48.reuse, RZ ;  /* 0x000000300a0a7224 */ /* 0x080fe200078e02ff */
[----:B------:R-:W-:Y:S01]  /*37d0*/  LEA.HI.X.SX32 R185, R5, R41, 0x1, P6 ;  /* 0x0000002905b97211 */ /* 0x000fe200030f0eff */
[----:B------:R-:W-:Y:S01]  /*37e0*/  IMAD R3, R3, R48, RZ ;  /* 0x0000003003037224 */ /* 0x000fe200078e02ff */
[----:B------:R-:W-:Y:S01]  /*37f0*/  LEA R184, P6, R13, R40, 0x1 ;  /* 0x000000280db87211 */ /* 0x000fe200078c08ff */
[----:B------:R-:W-:Y:S01]  /*3800*/  IMAD R11, R11, R48, RZ ;  /* 0x000000300b0b7224 */ /* 0x000fe200078e02ff */
[----:B------:R-:W-:-:S02]  /*3810*/  SEL R14, R2, R14, !P4 ;  /* 0x0000000e020e7207 */ /* 0x000fc40006000000 */
[----:B------:R-:W-:Y:S02]  /*3820*/  LEA.HI.X.SX32 R171, R13, R41, 0x1, P6 ;  /* 0x000000290dab7211 */ /* 0x000fe400030f0eff */
[----:B------:R-:W-:Y:S01]  /*3830*/  LEA R170, P6, R20, R40, 0x1 ;  /* 0x0000002814aa7211 */ /* 0x000fe200078c08ff */
[----:B------:R-:W-:Y:S01]  /*3840*/  IMAD R14, R14, R48, RZ ;  /* 0x000000300e0e7224 */ /* 0x000fe200078e02ff */
[C---:B------:R-:W-:Y:S02]  /*3850*/  SEL R15, R2.reuse, R15, !P4 ;  /* 0x0000000f020f7207 */ /* 0x040fe40006000000 */
[C---:B------:R-:W-:Y:S02]  /*3860*/  SEL R16, R2.reuse, R16, !P4 ;  /* 0x0000001002107207 */ /* 0x040fe40006000000 */
[C---:B------:R-:W-:Y:S01]  /*3870*/  SEL R17, R2.reuse, R17, !P4 ;  /* 0x0000001102117207 */ /* 0x040fe20006000000 */
[----:B------:R-:W-:Y:S01]  /*3880*/  IMAD R15, R15, R48, RZ ;  /* 0x000000300f0f7224 */ /* 0x000fe200078e02ff */
[----:B------:R-:W-:Y:S01]  /*3890*/  SEL R18, R2, R18, !P4 ;  /* 0x0000001202127207 */ /* 0x000fe20006000000 */
[-C--:B------:R-:W-:Y:S01]  /*38a0*/  IMAD R16, R16, R48.reuse, RZ ;  /* 0x0000003010107224 */ /* 0x080fe200078e02ff */
[C---:B------:R-:W-:Y:S01]  /*38b0*/  SEL R19, R2.reuse, R19, !P4 ;  /* 0x0000001302137207 */ /* 0x040fe20006000000 */
[-C--:B------:R-:W-:Y:S01]  /*38c0*/  IMAD R17, R17, R48.reuse, RZ ;  /* 0x0000003011117224 */ /* 0x080fe200078e02ff */
[----:B------:R-:W-:Y:S01]  /*38d0*/  SEL R21, R2, R21, !P4 ;  /* 0x0000001502157207 */ /* 0x000fe20006000000 */
[----:B------:R-:W-:Y:S01]  /*38e0*/  IMAD R18, R18, R48, RZ ;  /* 0x0000003012127224 */ /* 0x000fe200078e02ff */
[C---:B------:R-:W-:Y:S01]  /*38f0*/  SEL R22, R2.reuse, R22, !P4 ;  /* 0x0000001602167207 */ /* 0x040fe20006000000 */
[-C--:B------:R-:W-:Y:S01]  /*3900*/  IMAD R19, R19, R48.reuse, RZ ;  /* 0x0000003013137224 */ /* 0x080fe200078e02ff */
[C---:B------:R-:W-:Y:S01]  /*3910*/  SEL R23, R2.reuse, R23, !P4 ;  /* 0x0000001702177207 */ /* 0x040fe20006000000 */
[----:B------:R-:W-:Y:S01]  /*3920*/  IMAD R21, R21, R48, RZ ;  /* 0x0000003015157224 */ /* 0x000fe200078e02ff */
[----:B------:R-:W-:Y:S01]  /*3930*/  SEL R24, R2, R24, !P4 ;  /* 0x0000001802187207 */ /* 0x000fe20006000000 */
[-C--:B------:R-:W-:Y:S01]  /*3940*/  IMAD R22, R22, R48.reuse, RZ ;  /* 0x0000003016167224 */ /* 0x080fe200078e02ff */
[C---:B------:R-:W-:Y:S01]  /*3950*/  SEL R25, R2.reuse, R25, !P4 ;  /* 0x0000001902197207 */ /* 0x040fe20006000000 */
[----:B------:R-:W-:Y:S01]  /*3960*/  IMAD R23, R23, R48, RZ ;  /* 0x0000003017177224 */ /* 0x000fe200078e02ff */
[----:B------:R-:W-:Y:S01]  /*3970*/  SEL R26, R2, R26, !P4 ;  /* 0x0000001a021a7207 */ /* 0x000fe20006000000 */
[----:B------:R-:W-:Y:S01]  /*3980*/  IMAD R24, R24, R48, RZ ;  /* 0x0000003018187224 */ /* 0x000fe200078e02ff */
[C---:B------:R-:W-:Y:S01]  /*3990*/  SEL R28, R2.reuse, R28, !P4 ;  /* 0x0000001c021c7207 */ /* 0x040fe20006000000 */
[-C--:B------:R-:W-:Y:S01]  /*39a0*/  IMAD R25, R25, R48.reuse, RZ ;  /* 0x0000003019197224 */ /* 0x080fe200078e02ff */
[----:B------:R-:W-:Y:S01]  /*39b0*/  SEL R29, R2, R29, !P4 ;  /* 0x0000001d021d7207 */ /* 0x000fe20006000000 */
        /* <DEDUP_REMOVED lines=24> */
[-C--:B------:R-:W-:Y:S01]  /*3b40*/  IMAD R49, R43, R48.reuse, RZ ;  /* 0x000000302b317224 */ /* 0x080fe200078e02ff */
[----:B------:R-:W-:Y:S01]  /*3b50*/  SEL R51, R2, R51, !P4 ;  /* 0x0000003302337207 */ /* 0x000fe20006000000 */
[-C--:B------:R-:W-:Y:S01]  /*3b60*/  IMAD R50, R42, R48.reuse, RZ ;  /* 0x000000302a327224 */ /* 0x080fe200078e02ff */
[C---:B------:R-:W-:Y:S01]  /*3b70*/  SEL R53, R2.reuse, R53, !P4 ;  /* 0x0000003502357207 */ /* 0x040fe20006000000 */
[----:B------:R-:W1:Y:S01]  /*3b80*/  LDC.64 R42, c[0x0][0x380] ;  /* 0x0000e000ff2a7b82 */ /* 0x000e620000000a00 */
[C---:B------:R-:W-:Y:S01]  /*3b90*/  SEL R55, R2.reuse, R55, !P4 ;  /* 0x0000003702377207 */ /* 0x040fe20006000000 */
[-C--:B------:R-:W-:Y:S01]  /*3ba0*/  IMAD R52, R47, R48.reuse, RZ ;  /* 0x000000302f347224 */ /* 0x080fe200078e02ff */
[----:B------:R-:W-:Y:S01]  /*3bb0*/  SEL R57, R2, R57, !P4 ;  /* 0x0000003902397207 */ /* 0x000fe20006000000 */
[----:B0-----:R-:W-:Y:S01]  /*3bc0*/  IMAD R47, R0, UR5, RZ ;  /* 0x00000005002f7c24 */ /* 0x001fe2000f8e02ff */
[C---:B------:R-:W-:Y:S01]  /*3bd0*/  SEL R59, R2.reuse, R59, !P4 ;  /* 0x0000003b023b7207 */ /* 0x040fe20006000000 */
[-C--:B------:R-:W-:Y:S01]  /*3be0*/  IMAD R51, R51, R48.reuse, RZ ;  /* 0x0000003033337224 */ /* 0x080fe200078e02ff */
        /* <DEDUP_REMOVED lines=36> */
[----:B------:R-:W-:Y:S01]  /*3e30*/  SEL R2, R2, R97, !P4 ;  /* 0x0000006102027207 */ /* 0x000fe20006000000 */
[-C--:B------:R-:W-:Y:S01]  /*3e40*/  IMAD R89, R89, R48.reuse, RZ ;  /* 0x0000003059597224 */ /* 0x080fe200078e02ff */
[-C--:B------:R-:W-:Y:S01]  /*3e50*/  LEA.HI.X.SX32 R157, R20, R41.reuse, 0x1, P6 ;  /* 0x00000029149d7211 */ /* 0x080fe200030f0eff */
[----:B------:R-:W-:Y:S01]  /*3e60*/  IMAD R91, R91, R48, RZ ;  /* 0x000000305b5b7224 */ /* 0x000fe200078e02ff */
[C---:B------:R-:W-:Y:S01]  /*3e70*/  LEA R194, P4, R8.reuse, R40, 0x1 ;  /* 0x0000002808c27211 */ /* 0x040fe200078808ff */
[----:B------:R-:W-:Y:S01]  /*3e80*/  IMAD R93, R93, R48, RZ ;  /* 0x000000305d5d7224 */ /* 0x000fe200078e02ff */
[----:B------:R-:W-:Y:S01]  /*3e90*/  LEA R156, P6, R27, R40, 0x1 ;  /* 0x000000281b9c7211 */ /* 0x000fe200078c08ff */
[-C--:B------:R-:W-:Y:S01]  /*3ea0*/  IMAD R95, R95, R48.reuse, RZ ;  /* 0x000000305f5f7224 */ /* 0x080fe200078e02ff */
[-C--:B------:R-:W-:Y:S01]  /*3eb0*/  LEA.HI.X.SX32 R187, R8, R41.reuse, 0x1, P4 ;  /* 0x0000002908bb7211 */ /* 0x080fe200020f0eff */
[----:B------:R-:W-:Y:S01]  /*3ec0*/  IMAD R48, R2, R48, RZ ;  /* 0x0000003002307224 */ /* 0x000fe200078e02ff */
[----:B------:R-:W-:Y:S01]  /*3ed0*/  LEA.HI.X.SX32 R141, R27, R41, 0x1, P6 ;  /* 0x000000291b8d7211 */ /* 0x000fe200030f0eff */
[----:B------:R-:W-:Y:S01]  /*3ee0*/  USHF.R.S32.HI UR5, URZ, 0x1f, UR4 ;  /* 0x0000001fff057899 */ /* 0x000fe20008011404 */
[----:B------:R-:W-:-:S02]  /*3ef0*/  LEA R186, P4, R12, R40, 0x1 ;  /* 0x000000280cba7211 */ /* 0x000fc400078808ff */
[----:B------:R-:W-:Y:S02]  /*3f00*/  CS2R R96, SRZ ;  /* 0x0000000000607805 */ /* 0x000fe4000001ff00 */
[-C--:B------:R-:W-:Y:S01]  /*3f10*/  LEA R140, P6, R34, R40.reuse, 0x1 ;  /* 0x00000028228c7211 */ /* 0x080fe200078c08ff */
[----:B------:R-:W-:Y:S01]  /*3f20*/  ULEA.HI UR5, UR5, UR4, URZ, 0x5 ;  /* 0x0000000405057291 */ /* 0x000fe2000f8f28ff */
[-C--:B------:R-:W-:Y:S02]  /*3f30*/  LEA.HI.X.SX32 R173, R12, R41.reuse, 0x1, P4 ;  /* 0x000000290cad7211 */ /* 0x080fe400020f0eff */
[----:B------:R-:W-:Y:S01]  /*3f40*/  LEA.HI.X.SX32 R127, R34, R41, 0x1, P6 ;  /* 0x00000029227f7211 */ /* 0x000fe200030f0eff */
[----:B------:R-:W-:Y:S01]  /*3f50*/  USHF.R.S32.HI UR5, URZ, 0x5, UR5 ;  /* 0x00000005ff057899 */ /* 0x000fe20008011405 */
[-C--:B------:R-:W-:Y:S02]  /*3f60*/  LEA R172, P4, R19, R40.reuse, 0x1 ;  /* 0x0000002813ac7211 */ /* 0x080fe400078808ff */
[----:B------:R-:W-:-:S02]  /*3f70*/  LEA R126, P6, R4, R40, 0x1 ;  /* 0x00000028047e7211 */ /* 0x000fc400078c08ff */
[-C--:B------:R-:W-:Y:S02]  /*3f80*/  LEA.HI.X.SX32 R159, R19, R41.reuse, 0x1, P4 ;  /* 0x00000029139f7211 */ /* 0x080fe400020f0eff */
[----:B------:R-:W-:Y:S02]  /*3f90*/  LEA.HI.X.SX32 R113, R4, R41, 0x1, P6 ;  /* 0x0000002904717211 */ /* 0x000fe400030f0eff */
[-C--:B------:R-:W-:Y:S02]  /*3fa0*/  LEA R158, P4, R26, R40.reuse, 0x1 ;  /* 0x000000281a9e7211 */ /* 0x080fe400078808ff */
[-C--:B------:R-:W-:Y:S02]  /*3fb0*/  LEA R112, P6, R57, R40.reuse, 0x1 ;  /* 0x0000002839707211 */ /* 0x080fe400078c08ff */
[-C--:B------:R-:W-:Y:S02]  /*3fc0*/  LEA R192, P5, R6, R40.reuse, 0x1 ;  /* 0x0000002806c07211 */ /* 0x080fe400078a08ff */
[----:B------:R-:W-:-:S02]  /*3fd0*/  LEA R191, P3, R7, R40, 0x1 ;  /* 0x0000002807bf7211 */ /* 0x000fc400078608ff */
[-C--:B------:R-:W-:Y:S02]  /*3fe0*/  LEA R190, P2, R9, R40.reuse, 0x1 ;  /* 0x0000002809be7211 */ /* 0x080fe400078408ff */
[-C--:B------:R-:W-:Y:S02]  /*3ff0*/  LEA R189, P1, R10, R40.reuse, 0x1 ;  /* 0x000000280abd7211 */ /* 0x080fe400078208ff */
[-C--:B------:R-:W-:Y:S02]  /*4000*/  LEA R188, P0, R11, R40.reuse, 0x1 ;  /* 0x000000280bbc7211 */ /* 0x080fe400078008ff */
[-C--:B------:R-:W-:Y:S02]  /*4010*/  LEA.HI.X.SX32 R143, R26, R41.reuse, 0x1, P4 ;  /* 0x000000291a8f7211 */ /* 0x080fe400020f0eff */
[----:B------:R-:W-:Y:S02]  /*4020*/  LEA.HI.X.SX32 R27, R57, R41, 0x1, P6 ;  /* 0x00000029391b7211 */ /* 0x000fe400030f0eff */
[----:B------:R-:W-:-:S02]  /*4030*/  LEA R26, P6, R71, R40, 0x1 ;  /* 0x00000028471a7211 */ /* 0x000fc400078c08ff */
[-C--:B------:R-:W-:Y:S02]  /*4040*/  LEA.HI.X.SX32 R183, R6, R41.reuse, 0x1, P5 ;  /* 0x0000002906b77211 */ /* 0x080fe400028f0eff */
[-C--:B------:R-:W-:Y:S02]  /*4050*/  LEA.HI.X.SX32 R181, R7, R41.reuse, 0x1, P3 ;  /* 0x0000002907b57211 */ /* 0x080fe400018f0eff */
[-C--:B------:R-:W-:Y:S02]  /*4060*/  LEA.HI.X.SX32 R179, R9, R41.reuse, 0x1, P2 ;  /* 0x0000002909b37211 */ /* 0x080fe400010f0eff */
[-C--:B------:R-:W-:Y:S02]  /*4070*/  LEA.HI.X.SX32 R177, R10, R41.reuse, 0x1, P1 ;  /* 0x000000290ab17211 */ /* 0x080fe400008f0eff */
[----:B------:R-:W-:Y:S02]  /*4080*/  LEA.HI.X.SX32 R175, R11, R41, 0x1, P0 ;  /* 0x000000290baf7211 */ /* 0x000fe400000f0eff */
[----:B------:R-:W-:-:S02]  /*4090*/  LEA R182, P5, R14, R40, 0x1 ;  /* 0x000000280eb67211 */ /* 0x000fc400078a08ff */
[-C--:B------:R-:W-:Y:S02]  /*40a0*/  LEA R180, P3, R15, R40.reuse, 0x1 ;  /* 0x000000280fb47211 */ /* 0x080fe400078608ff */
[-C--:B------:R-:W-:Y:S02]  /*40b0*/  LEA R178, P2, R16, R40.reuse, 0x1 ;  /* 0x0000002810b27211 */ /* 0x080fe400078408ff */
[-C--:B------:R-:W-:Y:S02]  /*40c0*/  LEA R176, P1, R17, R40.reuse, 0x1 ;  /* 0x0000002811b07211 */ /* 0x080fe400078208ff */
[----:B------:R-:W-:Y:S02]  /*40d0*/  LEA R174, P0, R18, R40, 0x1 ;  /* 0x0000002812ae7211 */ /* 0x000fe400078008ff */
[----:B------:R-:W-:Y:S02]  /*40e0*/  LEA.HI.X.SX32 R13, R71, R41, 0x1, P6 ;  /* 0x00000029470d7211 */ /* 0x000fe400030f0eff */
[----:B------:R-:W-:-:S02]  /*40f0*/  CS2R R70, SRZ ;  /* 0x0000000000467805 */ /* 0x000fc4000001ff00 */
[----:B------:R-:W-:Y:S02]  /*4100*/  LEA R12, P6, R85, R40, 0x1 ;  /* 0x00000028550c7211 */ /* 0x000fe400078c08ff */
[-C--:B------:R-:W-:Y:S02]  /*4110*/  LEA.HI.X.SX32 R169, R14, R41.reuse, 0x1, P5 ;  /* 0x000000290ea97211 */ /* 0x080fe400028f0eff */
[-C--:B------:R-:W-:Y:S02]  /*4120*/  LEA.HI.X.SX32 R167, R15, R41.reuse, 0x1, P3 ;  /* 0x000000290fa77211 */ /* 0x080fe400018f0eff */
[-C--:B------:R-:W-:Y:S02]  /*4130*/  LEA.HI.X.SX32 R165, R16, R41.reuse, 0x1, P2 ;  /* 0x0000002910a57211 */ /* 0x080fe400010f0eff */
[-C--:B------:R-:W-:Y:S02]  /*4140*/  LEA.HI.X.SX32 R163, R17, R41.reuse, 0x1, P1 ;  /* 0x0000002911a37211 */ /* 0x080fe400008f0eff */
[----:B------:R-:W-:-:S02]  /*4150*/  LEA.HI.X.SX32 R161, R18, R41, 0x1, P0 ;  /* 0x0000002912a17211 */ /* 0x000fc400000f0eff */
[-C--:B------:R-:W-:Y:S02]  /*4160*/  LEA R168, P5, R21, R40.reuse, 0x1 ;  /* 0x0000002815a87211 */ /* 0x080fe400078a08ff */
[-C--:B------:R-:W-:Y:S02]  /*4170*/  LEA R166, P3, R22, R40.reuse, 0x1 ;  /* 0x0000002816a67211 */ /* 0x080fe400078608ff */
[-C--:B------:R-:W-:Y:S02]  /*4180*/  LEA R164, P2, R23, R40.reuse, 0x1 ;  /* 0x0000002817a47211 */ /* 0x080fe400078408ff */
[-C--:B------:R-:W-:Y:S02]  /*4190*/  LEA R162, P1, R24, R40.reuse, 0x1 ;  /* 0x0000002818a27211 */ /* 0x080fe400078208ff */
[----:B------:R-:W-:Y:S02]  /*41a0*/  LEA R160, P0, R25, R40, 0x1 ;  /* 0x0000002819a07211 */ /* 0x000fe400078008ff */
[----:B------:R-:W-:-:S02]  /*41b0*/  LEA.HI.X.SX32 R197, R85, R41, 0x1, P6 ;  /* 0x0000002955c57211 */ /* 0x000fc400030f0eff */
[----:B------:R-:W-:Y:S02]  /*41c0*/  CS2R R84, SRZ ;  /* 0x0000000000547805 */ /* 0x000fe4000001ff00 */
[----:B-1----:R-:W-:Y:S02]  /*41d0*/  LEA R146, P6, R47, R42, 0x1 ;  /* 0x0000002a2f927211 */ /* 0x002fe400078c08ff */
[-C--:B------:R-:W-:Y:S02]  /*41e0*/  LEA.HI.X.SX32 R155, R21, R41.reuse, 0x1, P5 ;  /* 0x00000029159b7211 */ /* 0x080fe400028f0eff */
[-C--:B------:R-:W-:Y:S02]  /*41f0*/  LEA.HI.X.SX32 R153, R22, R41.reuse, 0x1, P3 ;  /* 0x0000002916997211 */ /* 0x080fe400018f0eff */
[-C--:B------:R-:W-:Y:S02]  /*4200*/  LEA.HI.X.SX32 R151, R23, R41.reuse, 0x1, P2 ;  /* 0x0000002917977211 */ /* 0x080fe400010f0eff */
[----:B------:R-:W-:-:S02]  /*4210*/  LEA.HI.X.SX32 R149, R24, R41, 0x1, P1 ;  /* 0x0000002918957211 */ /* 0x000fc400008f0eff */
[----:B------:R-:W-:Y:S02]  /*4220*/  LEA.HI.X.SX32 R145, R25, R41, 0x1, P0 ;  /* 0x0000002919917211 */ /* 0x000fe400000f0eff */
[-C--:B------:R-:W-:Y:S02]  /*4230*/  LEA R154, P5, R28, R40.reuse, 0x1 ;  /* 0x000000281c9a7211 */ /* 0x080fe400078a08ff */
[-C--:B------:R-:W-:Y:S02]  /*4240*/  LEA R152, P3, R29, R40.reuse, 0x1 ;  /* 0x000000281d987211 */ /* 0x080fe400078608ff */
[-C--:B------:R-:W-:Y:S02]  /*4250*/  LEA R150, P2, R30, R40.reuse, 0x1 ;  /* 0x000000281e967211 */ /* 0x080fe400078408ff */
[-C--:B------:R-:W-:Y:S02]  /*4260*/  LEA R148, P1, R31, R40.reuse, 0x1 ;  /* 0x000000281f947211 */ /* 0x080fe400078208ff */
[----:B------:R-:W-:-:S02]  /*4270*/  LEA R144, P0, R33, R40, 0x1 ;  /* 0x0000002821907211 */ /* 0x000fc400078008ff */
[----:B------:R-:W-:Y:S02]  /*4280*/  LEA R142, P4, R32, R40, 0x1 ;  /* 0x00000028208e7211 */ /* 0x000fe400078808ff */
[----:B------:R-:W-:Y:S02]  /*4290*/  LEA.HI.X.SX32 R147, R47, R43, 0x1, P6 ;  /* 0x0000002b2f937211 */ /* 0x000fe400030f0eff */
[----:B------:R-:W0:Y:S01]  /*42a0*/  LDC R43, c[0x0][0x3ac] ;  /* 0x0000eb00ff2b7b82 */ /* 0x000e220000000800 */
[-C--:B------:R-:W-:Y:S02]  /*42b0*/  LEA.HI.X.SX32 R139, R28, R41.reuse, 0x1, P5 ;  /* 0x000000291c8b7211 */ /* 0x080fe400028f0eff */
[-C--:B------:R-:W-:Y:S02]  /*42c0*/  LEA.HI.X.SX32 R137, R29, R41.reuse, 0x1, P3 ;  /* 0x000000291d897211 */ /* 0x080fe400018f0eff */
[-C--:B------:R-:W-:Y:S02]  /*42d0*/  LEA.HI.X.SX32 R135, R30, R41.reuse, 0x1, P2 ;  /* 0x000000291e877211 */ /* 0x080fe400010f0eff */
[----:B------:R-:W-:-:S02]  /*42e0*/  LEA.HI.X.SX32 R133, R31, R41, 0x1, P1 ;  /* 0x000000291f857211 */ /* 0x000fc400008f0eff */
[-C--:B------:R-:W-:Y:S02]  /*42f0*/  LEA.HI.X.SX32 R131, R33, R41.reuse, 0x1, P0 ;  /* 0x0000002921837211 */ /* 0x080fe400000f0eff */
[----:B------:R-:W-:Y:S02]  /*4300*/  LEA.HI.X.SX32 R129, R32, R41, 0x1, P4 ;  /* 0x0000002920817211 */ /* 0x000fe400020f0eff */
[-C--:B------:R-:W-:Y:S02]  /*4310*/  LEA R138, P5, R35, R40.reuse, 0x1 ;  /* 0x00000028238a7211 */ /* 0x080fe400078a08ff */
[-C--:B------:R-:W-:Y:S02]  /*4320*/  LEA R136, P3, R36, R40.reuse, 0x1 ;  /* 0x0000002824887211 */ /* 0x080fe400078608ff */
[-C--:B------:R-:W-:Y:S02]  /*4330*/  LEA R134, P2, R39, R40.reuse, 0x1 ;  /* 0x0000002827867211 */ /* 0x080fe400078408ff */
[----:B------:R-:W-:-:S02]  /*4340*/  LEA R132, P1, R38, R40, 0x1 ;  /* 0x0000002826847211 */ /* 0x000fc400078208ff */
[-C--:B------:R-:W-:Y:S02]  /*4350*/  LEA R130, P0, R37, R40.reuse, 0x1 ;  /* 0x0000002825827211 */ /* 0x080fe400078008ff */
[----:B------:R-:W-:Y:S01]  /*4360*/  LEA R128, P4, R3, R40, 0x1 ;  /* 0x0000002803807211 */ /* 0x000fe200078808ff */
[----:B0-----:R-:W-:Y:S01]  /*4370*/  IMAD R44, R44, R43, RZ ;  /* 0x0000002b2c2c7224 */ /* 0x001fe200078e02ff */
[-C--:B------:R-:W-:Y:S01]  /*4380*/  LEA.HI.X.SX32 R125, R35, R41.reuse, 0x1, P5 ;  /* 0x00000029237d7211 */ /* 0x080fe200028f0eff */
[----:B------:R-:W-:Y:S01]  /*4390*/  IMAD.SHL.U32 R208, R43, 0x20, RZ ;  /* 0x000000202bd07824 */ /* 0x000fe200078e00ff */
[-C--:B------:R-:W-:Y:S01]  /*43a0*/  LEA.HI.X.SX32 R123, R36, R41.reuse, 0x1, P3 ;  /* 0x00000029247b7211 */ /* 0x080fe200018f0eff */
[----:B------:R-:W-:Y:S01]  /*43b0*/  IMAD.SHL.U32 R209, R44, 0x2, RZ ;  /* 0x000000022cd17824 */ /* 0x000fe200078e00ff */
        /* <DEDUP_REMOVED lines=9> */
[----:B------:R-:W-:Y:S02]  /*4450*/  LEA R114, P4, R55, R40, 0x1 ;  /* 0x0000002837727211 */ /* 0x000fe400078808ff */
        /* <DEDUP_REMOVED lines=18> */
[----:B------:R-:W-:Y:S02]  /*4580*/  CS2R R68, SRZ ;  /* 0x0000000000447805 */ /* 0x000fe4000001ff00 */
[-C--:B------:R-:W-:Y:S02]  /*4590*/  LEA R24, P5, R73, R40.reuse, 0x1 ;  /* 0x0000002849187211 */ /* 0x080fe400078a08ff */
[-C--:B------:R-:W-:Y:S02]  /*45a0*/  LEA R22, P3, R75, R40.reuse, 0x1 ;  /* 0x000000284b167211 */ /* 0x080fe400078608ff */
[----:B------:R-:W-:-:S02]  /*45b0*/  LEA R20, P2, R77, R40, 0x1 ;  /* 0x000000284d147211 */ /* 0x000fc400078408ff */
[-C--:B------:R-:W-:Y:S02]  /*45c0*/  LEA R18, P1, R79, R40.reuse, 0x1 ;  /* 0x000000284f127211 */ /* 0x080fe400078208ff */
[-C--:B------:R-:W-:Y:S02]  /*45d0*/  LEA R16, P0, R81, R40.reuse, 0x1 ;  /* 0x0000002851107211 */ /* 0x080fe400078008ff */
[----:B------:R-:W-:Y:S02]  /*45e0*/  LEA R14, P4, R83, R40, 0x1 ;  /* 0x00000028530e7211 */ /* 0x000fe400078808ff */
[-C--:B------:R-:W-:Y:S02]  /*45f0*/  LEA.HI.X.SX32 R11, R73, R41.reuse, 0x1, P5 ;  /* 0x00000029490b7211 */ /* 0x080fe400028f0eff */
[-C--:B------:R-:W-:Y:S02]  /*4600*/  LEA.HI.X.SX32 R9, R75, R41.reuse, 0x1, P3 ;  /* 0x000000294b097211 */ /* 0x080fe400018f0eff */
[----:B------:R-:W-:-:S02]  /*4610*/  LEA.HI.X.SX32 R7, R77, R41, 0x1, P2 ;  /* 0x000000294d077211 */ /* 0x000fc400010f0eff */
[-C--:B------:R-:W-:Y:S02]  /*4620*/  LEA.HI.X.SX32 R5, R79, R41.reuse, 0x1, P1 ;  /* 0x000000294f057211 */ /* 0x080fe400008f0eff */
[-C--:B------:R-:W-:Y:S02]  /*4630*/  LEA.HI.X.SX32 R3, R81, R41.reuse, 0x1, P0 ;  /* 0x0000002951037211 */ /* 0x080fe400000f0eff */
[----:B------:R-:W-:Y:S02]  /*4640*/  LEA.HI.X.SX32 R0, R83, R41, 0x1, P4 ;  /* 0x0000002953007211 */ /* 0x000fe400020f0eff */
[-C--:B------:R-:W-:Y:S02]  /*4650*/  LEA R10, P5, R87, R40.reuse, 0x1 ;  /* 0x00000028570a7211 */ /* 0x080fe400078a08ff */
[-C--:B------:R-:W-:Y:S02]  /*4660*/  LEA R8, P3, R89, R40.reuse, 0x1 ;  /* 0x0000002859087211 */ /* 0x080fe400078608ff */
[----:B------:R-:W-:-:S02]  /*4670*/  LEA R6, P2, R91, R40, 0x1 ;  /* 0x000000285b067211 */ /* 0x000fc400078408ff */
[-C--:B------:R-:W-:Y:S02]  /*4680*/  LEA R4, P1, R93, R40.reuse, 0x1 ;  /* 0x000000285d047211 */ /* 0x080fe400078208ff */
[-C--:B------:R-:W-:Y:S02]  /*4690*/  LEA R2, P0, R95, R40.reuse, 0x1 ;  /* 0x000000285f027211 */ /* 0x080fe400078008ff */
[----:B------:R-:W-:Y:S02]  /*46a0*/  LEA R198, P4, R48, R40, 0x1 ;  /* 0x0000002830c67211 */ /* 0x000fe400078808ff */
[-C--:B------:R-:W-:Y:S02]  /*46b0*/  LEA.HI.X.SX32 R203, R87, R41.reuse, 0x1, P5 ;  /* 0x0000002957cb7211 */ /* 0x080fe400028f0eff */
[----:B------:R-:W-:Y:S02]  /*46c0*/  CS2R R86, SRZ ;  /* 0x0000000000567805 */ /* 0x000fe4000001ff00 */
[----:B------:R-:W-:-:S02]  /*46d0*/  LEA.HI.X.SX32 R202, R89, R41, 0x1, P3 ;  /* 0x0000002959ca7211 */ /* 0x000fc400018f0eff */
[----:B------:R-:W-:Y:S02]  /*46e0*/  CS2R R88, SRZ ;  /* 0x0000000000587805 */ /* 0x000fe4000001ff00 */
[-C--:B------:R-:W-:Y:S02]  /*46f0*/  LEA.HI.X.SX32 R201, R91, R41.reuse, 0x1, P2 ;  /* 0x000000295bc97211 */ /* 0x080fe400010f0eff */
[----:B------:R-:W-:Y:S02]  /*4700*/  CS2R R90, SRZ ;  /* 0x00000000005a7805 */ /* 0x000fe4000001ff00 */
[-C--:B------:R-:W-:Y:S02]  /*4710*/  LEA.HI.X.SX32 R200, R93, R41.reuse, 0x1, P1 ;  /* 0x000000295dc87211 */ /* 0x080fe400008f0eff */
[----:B------:R-:W-:Y:S02]  /*4720*/  CS2R R92, SRZ ;  /* 0x00000000005c7805 */ /* 0x000fe4000001ff00 */
[----:B------:R-:W-:-:S02]  /*4730*/  LEA.HI.X.SX32 R199, R95, R41, 0x1, P0 ;  /* 0x000000295fc77211 */ /* 0x000fc400000f0eff */
[----:B------:R-:W-:Y:S02]  /*4740*/  CS2R R94, SRZ ;  /* 0x00000000005e7805 */ /* 0x000fe4000001ff00 */
[----:B------:R-:W-:Y:S02]  /*4750*/  LEA.HI.X.SX32 R204, R48, R41, 0x1, P4 ;  /* 0x0000002930cc7211 */ /* 0x000fe400020f0eff */
[----:B------:R-:W-:-:S04]  /*4760*/  SHF.R.S32.HI R41, RZ, 0x1f, R44 ;  /* 0x0000001fff297819 */ /* 0x000fc8000001142c */
[----:B------:R-:W-:-:S07]  /*4770*/  SHF.L.U64.HI R210, R44, 0x1, R41 ;  /* 0x000000012cd27819 */ /* 0x000fce0000010229 */
.L_x_2:
[----:B------:R-:W0:Y:S01]  /*4780*/  S2R R236, SR_TID.X ;  /* 0x0000000000ec7919 */ /* 0x000e220000002100 */
[----:B------:R-:W-:Y:S02]  /*4790*/  PRMT R44, RZ, 0x7610, R44 ;  /* 0x00007610ff2c7816 */ /* 0x000fe4000000002c */
[----:B------:R-:W-:Y:S02]  /*47a0*/  PRMT R249, RZ, 0x7610, R249 ;  /* 0x00007610fff97816 */ /* 0x000fe400000000f9 */
[----:B------:R-:W-:Y:S02]  /*47b0*/  PRMT R48, RZ, 0x7610, R48 ;  /* 0x00007610ff307816 */ /* 0x000fe40000000030 */
[----:B0-----:R-:W-:Y:S02]  /*47c0*/  SHF.R.U32.HI R45, RZ, 0x4, R236 ;  /* 0x00000004ff2d7819 */ /* 0x001fe400000116ec */
[----:B------:R-:W-:Y:S02]  /*47d0*/  LOP3.LUT R40, R236, 0x1f, RZ, 0xc0, !PT ;  /* 0x0000001fec287812 */ /* 0x000fe400078ec0ff */
[----:B------:R-:W-:-:S02]  /*47e0*/  SGXT.U32 R45, R45, 0x2 ;  /* 0x000000022d2d781a */ /* 0x000fc40000000000 */
[----:B------:R-:W-:Y:S01]  /*47f0*/  ISETP.GE.AND P0, PT, R40, UR8, PT ;  /* 0x0000000828007c0c */ /* 0x000fe2000bf06270 */
[----:B------:R-:W-:Y:S01]  /*4800*/  IMAD.WIDE R40, R212, 0x2, R146 ;  /* 0x00000002d4287825 */ /* 0x000fe200078e0292 */
[C---:B------:R-:W-:Y:S02]  /*4810*/  LOP3.LUT R42, R45.reuse, 0x4, RZ, 0xfc, !PT ;  /* 0x000000042d2a7812 */ /* 0x040fe400078efcff */
[C---:B------:R-:W-:Y:S02]  /*4820*/  ISETP.GE.AND P1, PT, R45.reuse, UR8, PT ;  /* 0x000000082d007c0c */ /* 0x040fe4000bf26270 */
[----:B------:R-:W-:Y:S02]  /*4830*/  ISETP.GE.AND P4, PT, R42, UR8, PT ;  /* 0x000000082a007c0c */ /* 0x000fe4000bf86270 */
[C---:B------:R-:W-:Y:S02]  /*4840*/  LOP3.LUT R42, R45.reuse, 0x8, RZ, 0xfc, !PT ;  /* 0x000000082d2a7812 */ /* 0x040fe400078efcff */
[----:B------:R-:W-:-:S02]  /*4850*/  LOP3.LUT R43, R45, 0xc, RZ, 0xfc, !PT ;  /* 0x0000000c2d2b7812 */ /* 0x000fc400078efcff */
[----:B------:R-:W-:Y:S02]  /*4860*/  ISETP.GE.AND P5, PT, R42, UR8, PT ;  /* 0x000000082a007c0c */ /* 0x000fe4000bfa6270 */
[----:B------:R-:W-:Y:S02]  /*4870*/  LOP3.LUT R46, R45, 0x10, RZ, 0xfc, !PT ;  /* 0x000000102d2e7812 */ /* 0x000fe400078efcff */
[----:B------:R-:W-:Y:S01]  /*4880*/  ISETP.GE.AND P3, PT, R43, UR8, PT ;  /* 0x000000082b007c0c */ /* 0x000fe2000bf66270 */
[----:B------:R0:W2:Y:S01]  /*4890*/  @!P1 LDG.E.U16 R44, desc[UR10][R40.64] ;  /* 0x0000000a282c9981 */ /* 0x0000a2000c1e1500 */
[----:B------:R-:W-:Y:S01]  /*48a0*/  ISETP.GE.AND P2, PT, R46, UR8, PT ;  /* 0x000000082e007c0c */ /* 0x000fe2000bf46270 */
[----:B------:R-:W-:Y:S01]  /*48b0*/  IMAD.WIDE R42, R218, 0x2, R146 ;  /* 0x00000002da2a7825 */ /* 0x000fe200078e0292 */
[C---:B------:R-:W-:Y:S02]  /*48c0*/  LOP3.LUT R46, R45.reuse, 0x14, RZ, 0xfc, !PT ;  /* 0x000000142d2e7812 */ /* 0x040fe400078efcff */
[----:B------:R-:W-:-:S02]  /*48d0*/  LOP3.LUT R47, R45, 0x18, RZ, 0xfc, !PT ;  /* 0x000000182d2f7812 */ /* 0x000fc400078efcff */
[----:B------:R-:W-:Y:S01]  /*48e0*/  LOP3.LUT R45, R45, 0x1c, RZ, 0xfc, !PT ;  /* 0x0000001c2d2d7812 */ /* 0x000fe200078efcff */
[----:B------:R1:W3:Y:S01]  /*48f0*/  @!P5 LDG.E.U16 R48, desc[UR10][R42.64] ;  /* 0x0000000a2a30d981 */ /* 0x0002e2000c1e1500 */
[----:B------:R-:W-:Y:S01]  /*4900*/  ISETP.GE.AND P1, PT, R46, UR8, PT ;  /* 0x000000082e007c0c */ /* 0x000fe2000bf26270 */
[----:B0-----:R-:W-:Y:S01]  /*4910*/  IMAD.WIDE R40, R211, 0x2, R146 ;  /* 0x00000002d3287825 */ /* 0x001fe200078e0292 */
[----:B------:R-:W-:-:S04]  /*4920*/  ISETP.GE.AND P5, PT, R45, UR8, PT ;  /* 0x000000082d007c0c */ /* 0x000fc8000bfa6270 */
[----:B------:R0:W4:Y:S01]  /*4930*/  @!P4 LDG.E.U16 R249, desc[UR10][R40.64] ;  /* 0x0000000a28f9c981 */ /* 0x000122000c1e1500 */
[----:B------:R-:W-:Y:S01]  /*4940*/  ISETP.GE.AND P4, PT, R47, UR8, PT ;  /* 0x000000082f007c0c */ /* 0x000fe2000bf86270 */
[----:B------:R-:W-:Y:S01]  /*4950*/  IMAD.WIDE R50, R215, 0x2, R146 ;  /* 0x00000002d7327825 */ /* 0x000fe200078e0292 */
[----:B------:R-:W-:Y:S02]  /*4960*/  PRMT R72, RZ, 0x7610, R72 ;  /* 0x00007610ff487816 */ /* 0x000fe40000000048 */
[----:B------:R-:W-:Y:S01]  /*4970*/  PRMT R80, RZ, 0x7610, R80 ;  /* 0x00007610ff507816 */ /* 0x000fe20000000050 */
[----:B-1----:R-:W-:Y:S01]  /*4980*/  IMAD.WIDE R42, R216, 0x2, R146 ;  /* 0x00000002d82a7825 */ /* 0x002fe200078e0292 */
[----:B------:R-:W-:Y:S02]  /*4990*/  PRMT R45, RZ, 0x7610, R45 ;  /* 0x00007610ff2d7816 */ /* 0x000fe4000000002d */
[----:B------:R-:W-:Y:S01]  /*49a0*/  PRMT R47, RZ, 0x7610, R47 ;  /* 0x00007610ff2f7816 */ /* 0x000fe2000000002f */
[----:B0-----:R-:W-:Y:S01]  /*49b0*/  IMAD.WIDE R40, R217, 0x2, R146 ;  /* 0x00000002d9287825 */ /* 0x001fe200078e0292 */
[----:B------:R-:W-:Y:S01]  /*49c0*/  PRMT R238, RZ, 0x7610, R238 ;  /* 0x00007610ffee7816 */ /* 0x000fe200000000ee */
[----:B------:R-:W5:Y:S02]  /*49d0*/  @!P2 LDG.E.U16 R80, desc[UR10][R42.64] ;  /* 0x0000000a2a50a981 */ /* 0x000f64000c1e1500 */
[----:B------:R-:W-:-:S02]  /*49e0*/  IMAD.WIDE R52, R214, 0x2, R146 ;  /* 0x00000002d6347825 */ /* 0x000fc400078e0292 */
[----:B------:R-:W2:Y:S02]  /*49f0*/  @!P3 LDG.E.U16 R72, desc[UR10][R40.64] ;  /* 0x0000000a2848b981 */ /* 0x000ea4000c1e1500 */
[----:B------:R-:W-:Y:S02]  /*4a00*/  IMAD.WIDE R54, R213, 0x2, R146 ;  /* 0x00000002d5367825 */ /* 0x000fe400078e0292 */
[----:B------:R0:W2:Y:S04]  /*4a10*/  @!P1 LDG.E.U16 R45, desc[UR10][R50.64] ;  /* 0x0000000a322d9981 */ /* 0x0000a8000c1e1500 */
[----:B------:R1:W2:Y:S04]  /*4a20*/  @!P4 LDG.E.U16 R47, desc[UR10][R52.64] ;  /* 0x0000000a342fc981 */ /* 0x0002a8000c1e1500 */
[----:B------:R-:W2:Y:S01]  /*4a30*/  @!P5 LDG.E.U16 R238, desc[UR10][R54.64] ;  /* 0x0000000a36eed981 */ /* 0x000ea2000c1e1500 */
[----:B------:R-:W-:-:S02]  /*4a40*/  IADD3 RZ, P2, PT, R144, R209, RZ ;  /* 0x000000d190ff7210 */ /* 0x000fc40007f5e0ff */
[-C--:B------:R-:W-:Y:S01]  /*4a50*/  IADD3 RZ, P1, PT, R148, R209.reuse, RZ ;  /* 0x000000d194ff7210 */ /* 0x080fe20007f3e0ff */
[----:B0-----:R-:W-:Y:S01]  /*4a60*/  IMAD.IADD R50, R144, 0x1, R209 ;  /* 0x0000000190327824 */ /* 0x001fe200078e02d1 */
[----:B------:R-:W-:Y:S01]  /*4a70*/  PRMT R43, RZ, 0x7610, R43 ;  /* 0x00007610ff2b7816 */ /* 0x000fe2000000002b */
[----:B------:R-:W-:Y:S01]  /*4a80*/  IMAD.X R51, R131, 0x1, R210, P2 ;  /* 0x0000000183337824 */ /* 0x000fe200010e06d2 */
[----:B------:R-:W-:Y:S01]  /*4a90*/  BAR.SYNC.DEFER_BLOCKING 0x0 ;  /* 0x0000000000007b1d */ /* 0x000fe20000010000 */
[-C--:B------:R-:W-:Y:S01]  /*4aa0*/  IADD3 RZ, P3, PT, R142, R209.reuse, RZ ;  /* 0x000000d18eff7210 */ /* 0x080fe20007f7e0ff */
[----:B------:R-:W-:Y:S01]  /*4ab0*/  IMAD.IADD R40, R148, 0x1, R209 ;  /* 0x0000000194287824 */ /* 0x000fe200078e02d1 */
[----:B------:R-:W-:Y:S01]  /*4ac0*/  PRMT R234, RZ, 0x7610, R234 ;  /* 0x00007610ffea7816 */ /* 0x000fe200000000ea */
[--C-:B------:R-:W-:Y:S01]  /*4ad0*/  IMAD.X R41, R133, 0x1, R210.reuse, P1 ;  /* 0x0000000185297824 */ /* 0x100fe200008e06d2 */
[-C--:B------:R-:W-:Y:S02]  /*4ae0*/  IADD3 RZ, P2, PT, R152, R209.reuse, RZ ;  /* 0x000000d198ff7210 */ /* 0x080fe40007f5e0ff */
[----:B------:R-:W-:Y:S01]  /*4af0*/  IADD3 RZ, P1, PT, R154, R209, RZ ;  /* 0x000000d19aff7210 */ /* 0x000fe20007f3e0ff */
[----:B-1----:R-:W-:Y:S01]  /*4b00*/  IMAD.X R53, R129, 0x1, R210, P3 ;  /* 0x0000000181357824 */ /* 0x002fe200018e06d2 */
[----:B------:R-:W-:-:S02]  /*4b10*/  PRMT R60, RZ, 0x7610, R60 ;  /* 0x00007610ff3c7816 */ /* 0x000fc4000000003c */
[-C--:B------:R-:W-:Y:S02]  /*4b20*/  IADD3 R52, PT, PT, R142, R209.reuse, RZ ;  /* 0x000000d18e347210 */ /* 0x080fe40007ffe0ff */
[----:B------:R-:W-:Y:S02]  /*4b30*/  PRMT R59, RZ, 0x7610, R59 ;  /* 0x00007610ff3b7816 */ /* 0x000fe4000000003b */
[----:B------:R-:W-:Y:S02]  /*4b40*/  PRMT R42, RZ, 0x7610, R42 ;  /* 0x00007610ff2a7816 */ /* 0x000fe4000000002a */
[----:B------:R-:W-:Y:S02]  /*4b50*/  IADD3 RZ, P3, PT, R150, R209, RZ ;  /* 0x000000d196ff7210 */ /* 0x000fe40007f7e0ff */
[----:B------:R-:W-:Y:S01]  /*4b60*/  PRMT R83, RZ, 0x7610, R83 ;  /* 0x00007610ff537816 */ /* 0x000fe20000000053 */
[----:B------:R0:W2:Y:S04]  /*4b70*/  @!P0 LDG.E.U16 R43, desc[UR10][R50.64] ;  /* 0x0000000a322b8981 */ /* 0x0000a8000c1e1500 */
[----:B------:R1:W2:Y:S01]  /*4b80*/  @!P0 LDG.E.U16 R234, desc[UR10][R40.64] ;  /* 0x0000000a28ea8981 */ /* 0x0002a2000c1e1500 */
[----:B------:R-:W-:-:S03]  /*4b90*/  PRMT R82, RZ, 0x7610, R82 ;  /* 0x00007610ff527816 */ /* 0x000fc60000000052 */
[----:B------:R1:W2:Y:S01]  /*4ba0*/  @!P0 LDG.E.U16 R60, desc[UR10][R52.64] ;  /* 0x0000000a343c8981 */ /* 0x0002a2000c1e1500 */
[--C-:B0-----:R-:W-:Y:S02]  /*4bb0*/  IMAD.IADD R50, R152, 0x1, R209.reuse ;  /* 0x0000000198327824 */ /* 0x101fe400078e02d1 */
[--C-:B------:R-:W-:Y:S01]  /*4bc0*/  IMAD.X R51, R137, 0x1, R210.reuse, P2 ;  /* 0x0000000189337824 */ /* 0x100fe200010e06d2 */
[-C--:B------:R-:W-:Y:S01]  /*4bd0*/  IADD3 RZ, P2, PT, R158, R209.reuse, RZ ;  /* 0x000000d19eff7210 */ /* 0x080fe20007f5e0ff */
[--C-:B-1----:R-:W-:Y:S02]  /*4be0*/  IMAD.IADD R40, R154, 0x1, R209.reuse ;  /* 0x000000019a287824 */ /* 0x102fe400078e02d1 */
[----:B------:R-:W-:Y:S01]  /*4bf0*/  IMAD.X R41, R139, 0x1, R210, P1 ;  /* 0x000000018b297824 */ /* 0x000fe200008e06d2 */
[-C--:B------:R-:W-:Y:S01]  /*4c00*/  IADD3 RZ, P1, PT, R160, R209.reuse, RZ ;  /* 0x000000d1a0ff7210 */ /* 0x080fe20007f3e0ff */
[----:B------:R-:W-:Y:S01]  /*4c10*/  IMAD.IADD R52, R150, 0x1, R209 ;  /* 0x0000000196347824 */ /* 0x000fe200078e02d1 */
[----:B------:R-:W-:Y:S01]  /*4c20*/  IADD3.X R53, PT, PT, R135, R210, RZ, P3, !PT ;  /* 0x000000d287357210 */ /* 0x000fe20001ffe4ff */
[----:B------:R0:W2:Y:S01]  /*4c30*/  @!P0 LDG.E.U16 R59, desc[UR10][R50.64] ;  /* 0x0000000a323b8981 */ /* 0x0000a2000c1e1500 */
[----:B------:R-:W-:-:S02]  /*4c40*/  IADD3 RZ, P3, PT, R156, R209, RZ ;  /* 0x000000d19cff7210 */ /* 0x000fc40007f7e0ff */
[----:B------:R-:W-:Y:S01]  /*4c50*/  PRMT R58, RZ, 0x7610, R58 ;  /* 0x00007610ff3a7816 */ /* 0x000fe2000000003a */
[----:B------:R1:W2:Y:S01]  /*4c60*/  @!P0 LDG.E.U16 R42, desc[UR10][R40.64] ;  /* 0x0000000a282a8981 */ /* 0x0002a2000c1e1500 */
[----:B------:R-:W-:Y:S02]  /*4c70*/  PRMT R233, RZ, 0x7610, R233 ;  /* 0x00007610ffe97816 */ /* 0x000fe400000000e9 */
[----:B------:R-:W-:Y:S01]  /*4c80*/  PRMT R232, RZ, 0x7610, R232 ;  /* 0x00007610ffe87816 */ /* 0x000fe200000000e8 */
[----:B------:R1:W2:Y:S01]  /*4c90*/  @!P0 LDG.E.U16 R83, desc[UR10][R52.64] ;  /* 0x0000000a34538981 */ /* 0x0002a2000c1e1500 */
[--C-:B0-----:R-:W-:Y:S01]  /*4ca0*/  IMAD.IADD R50, R158, 0x1, R209.reuse ;  /* 0x000000019e327824 */ /* 0x101fe200078e02d1 */
[----:B------:R-:W-:Y:S02]  /*4cb0*/  IADD3.X R51, PT, PT, R143, R210, RZ, P2, !PT ;  /* 0x000000d28f337210 */ /* 0x000fe400017fe4ff */
[----:B------:R-:W-:Y:S01]  /*4cc0*/  IADD3 RZ, P2, PT, R164, R209, RZ ;  /* 0x000000d1a4ff7210 */ /* 0x000fe20007f5e0ff */
[----:B-1----:R-:W-:-:S02]  /*4cd0*/  IMAD.IADD R40, R160, 0x1, R209 ;  /* 0x00000001a0287824 */ /* 0x002fc400078e02d1 */
[--C-:B------:R-:W-:Y:S01]  /*4ce0*/  IMAD.X R41, R145, 0x1, R210.reuse, P1 ;  /* 0x0000000191297824 */ /* 0x100fe200008e06d2 */
[-C--:B------:R-:W-:Y:S01]  /*4cf0*/  IADD3 RZ, P1, PT, R166, R209.reuse, RZ ;  /* 0x000000d1a6ff7210 */ /* 0x080fe20007f3e0ff */
[----:B------:R-:W-:Y:S01]  /*4d00*/  IMAD.IADD R52, R156, 0x1, R209 ;  /* 0x000000019c347824 */ /* 0x000fe200078e02d1 */
[----:B------:R0:W2:Y:S01]  /*4d10*/  @!P0 LDG.E.U16 R82, desc[UR10][R50.64] ;  /* 0x0000000a32528981 */ /* 0x0000a2000c1e1500 */
[----:B------:R-:W-:Y:S01]  /*4d20*/  IMAD.X R53, R141, 0x1, R210, P3 ;  /* 0x000000018d357824 */ /* 0x000fe200018e06d2 */
[----:B------:R-:W-:Y:S02]  /*4d30*/  IADD3 RZ, P3, PT, R162, R209, RZ ;  /* 0x000000d1a2ff7210 */ /* 0x000fe40007f7e0ff */
[----:B------:R1:W2:Y:S01]  /*4d40*/  @!P0 LDG.E.U16 R58, desc[UR10][R40.64] ;  /* 0x0000000a283a8981 */ /* 0x0002a2000c1e1500 */
[----:B------:R-:W-:Y:S02]  /*4d50*/  PRMT R81, RZ, 0x7610, R81 ;  /* 0x00007610ff517816 */ /* 0x000fe40000000051 */
[----:B------:R-:W-:Y:S01]  /*4d60*/  PRMT R248, RZ, 0x7610, R248 ;  /* 0x00007610fff87816 */ /* 0x000fe200000000f8 */
[----:B------:R1:W2:Y:S01]  /*4d70*/  @!P0 LDG.E.U16 R233, desc[UR10][R52.64] ;  /* 0x0000000a34e98981 */ /* 0x0002a2000c1e1500 */
[----:B0-----:R-:W-:-:S02]  /*4d80*/  IMAD.IADD R50, R164, 0x1, R209 ;  /* 0x00000001a4327824 */ /* 0x001fc400078e02d1 */
[--C-:B------:R-:W-:Y:S01]  /*4d90*/  IMAD.X R51, R151, 0x1, R210.reuse, P2 ;  /* 0x0000000197337824 */ /* 0x100fe200010e06d2 */
[-C--:B------:R-:W-:Y:S01]  /*4da0*/  IADD3 RZ, P2, PT, R170, R209.reuse, RZ ;  /* 0x000000d1aaff7210 */ /* 0x080fe20007f5e0ff */
[--C-:B-1----:R-:W-:Y:S02]  /*4db0*/  IMAD.IADD R40, R166, 0x1, R209.reuse ;  /* 0x00000001a6287824 */ /* 0x102fe400078e02d1 */
[--C-:B------:R-:W-:Y:S01]  /*4dc0*/  IMAD.X R41, R153, 0x1, R210.reuse, P1 ;  /* 0x0000000199297824 */ /* 0x100fe200008e06d2 */
[-C--:B------:R-:W-:Y:S01]  /*4dd0*/  IADD3 RZ, P1, PT, R172, R209.reuse, RZ ;  /* 0x000000d1acff7210 */ /* 0x080fe20007f3e0ff */
[----:B------:R-:W-:Y:S01]  /*4de0*/  IMAD.IADD R52, R162, 0x1, R209 ;  /* 0x00000001a2347824 */ /* 0x000fe200078e02d1 */
[----:B------:R0:W2:Y:S01]  /*4df0*/  @!P0 LDG.E.U16 R232, desc[UR10][R50.64] ;  /* 0x0000000a32e88981 */ /* 0x0000a2000c1e1500 */
[----:B------:R-:W-:Y:S01]  /*4e00*/  IMAD.X R53, R149, 0x1, R210, P3 ;  /* 0x0000000195357824 */ /* 0x000fe200018e06d2 */
[----:B------:R-:W-:Y:S02]  /*4e10*/  PRMT R247, RZ, 0x7610, R247 ;  /* 0x00007610fff77816 */ /* 0x000fe400000000f7 */
[----:B------:R1:W2:Y:S01]  /*4e20*/  @!P0 LDG.E.U16 R81, desc[UR10][R40.64] ;  /* 0x0000000a28518981 */ /* 0x0002a2000c1e1500 */
[----:B------:R-:W-:-:S02]  /*4e30*/  IADD3 RZ, P3, PT, R168, R209, RZ ;  /* 0x000000d1a8ff7210 */ /* 0x000fc40007f7e0ff */
[----:B------:R-:W-:Y:S01]  /*4e40*/  PRMT R231, RZ, 0x7610, R231 ;  /* 0x00007610ffe77816 */ /* 0x000fe200000000e7 */
[----:B------:R1:W2:Y:S01]  /*4e50*/  @!P0 LDG.E.U16 R248, desc[UR10][R52.64] ;  /* 0x0000000a34f88981 */ /* 0x0002a2000c1e1500 */
[--C-:B0-----:R-:W-:Y:S02]  /*4e60*/  IMAD.IADD R50, R170, 0x1, R209.reuse ;  /* 0x00000001aa327824 */ /* 0x101fe400078e02d1 */
[--C-:B------:R-:W-:Y:S01]  /*4e70*/  IMAD.X R51, R157, 0x1, R210.reuse, P2 ;  /* 0x000000019d337824 */ /* 0x100fe200010e06d2 */
[-C--:B------:R-:W-:Y:S01]  /*4e80*/  IADD3 RZ, P2, PT, R176, R209.reuse, RZ ;  /* 0x000000d1b0ff7210 */ /* 0x080fe20007f5e0ff */
[----:B-1----:R-:W-:Y:S02]  /*4e90*/  IMAD.IADD R40, R172, 0x1, R209 ;  /* 0x00000001ac287824 */ /* 0x002fe400078e02d1 */
[--C-:B------:R-:W-:Y:S01]  /*4ea0*/  IMAD.X R41, R159, 0x1, R210.reuse, P1 ;  /* 0x000000019f297824 */ /* 0x100fe200008e06d2 */
[-C--:B------:R-:W-:Y:S01]  /*4eb0*/  IADD3 RZ, P1, PT, R178, R209.reuse, RZ ;  /* 0x000000d1b2ff7210 */ /* 0x080fe20007f3e0ff */
[----:B------:R-:W-:Y:S01]  /*4ec0*/  IMAD.X R53, R155, 0x1, R210, P3 ;  /* 0x000000019b357824 */ /* 0x000fe200018e06d2 */
[----:B------:R-:W-:Y:S01]  /*4ed0*/  PRMT R57, RZ, 0x7610, R57 ;  /* 0x00007610ff397816 */ /* 0x000fe20000000039 */
[----:B------:R0:W2:Y:S01]  /*4ee0*/  @!P0 LDG.E.U16 R247, desc[UR10][R50.64] ;  /* 0x0000000a32f78981 */ /* 0x0000a2000c1e1500 */
[----:B------:R-:W-:-:S02]  /*4ef0*/  IADD3 R52, PT, PT, R168, R209, RZ ;  /* 0x000000d1a8347210 */ /* 0x000fc40007ffe0ff */
[----:B------:R-:W-:Y:S01]  /*4f00*/  PRMT R56, RZ, 0x7610, R56 ;  /* 0x00007610ff387816 */ /* 0x000fe20000000038 */
[----:B------:R1:W2:Y:S01]  /*4f10*/  @!P0 LDG.E.U16 R231, desc[UR10][R40.64] ;  /* 0x0000000a28e78981 */ /* 0x0002a2000c1e1500 */
[----:B------:R-:W-:Y:S02]  /*4f20*/  PRMT R246, RZ, 0x7610, R246 ;  /* 0x00007610fff67816 */ /* 0x000fe400000000f6 */
[-C--:B------:R-:W-:Y:S01]  /*4f30*/  IADD3 RZ, P3, PT, R174, R209.reuse, RZ ;  /* 0x000000d1aeff7210 */ /* 0x080fe20007f7e0ff */
[----:B------:R1:W2:Y:S01]  /*4f40*/  @!P0 LDG.E.U16 R57, desc[UR10][R52.64] ;  /* 0x0000000a34398981 */ /* 0x0002a2000c1e1500 */
[--C-:B0-----:R-:W-:Y:S02]  /*4f50*/  IMAD.IADD R50, R176, 0x1, R209.reuse ;  /* 0x00000001b0327824 */ /* 0x101fe400078e02d1 */
[----:B------:R-:W-:Y:S01]  /*4f60*/  IMAD.X R51, R163, 0x1, R210, P2 ;  /* 0x00000001a3337824 */ /* 0x000fe200010e06d2 */
[----:B------:R-:W-:Y:S01]  /*4f70*/  IADD3 RZ, P2, PT, R182, R209, RZ ;  /* 0x000000d1b6ff7210 */ /* 0x000fe20007f5e0ff */
[----:B-1----:R-:W-:-:S02]  /*4f80*/  IMAD.IADD R40, R178, 0x1, R209 ;  /* 0x00000001b2287824 */ /* 0x002fc400078e02d1 */
[----:B------:R-:W-:Y:S01]  /*4f90*/  IMAD.X R41, R165, 0x1, R210, P1 ;  /* 0x00000001a5297824 */ /* 0x000fe200008e06d2 */
[-C--:B------:R-:W-:Y:S01]  /*4fa0*/  IADD3 RZ, P1, PT, R184, R209.reuse, RZ ;  /* 0x000000d1b8ff7210 */ /* 0x080fe20007f3e0ff */
[----:B------:R-:W-:Y:S01]  /*4fb0*/  IMAD.IADD R52, R174, 0x1, R209 ;  /* 0x00000001ae347824 */ /* 0x000fe200078e02d1 */
[----:B------:R-:W-:Y:S01]  /*4fc0*/  PRMT R79, RZ, 0x7610, R79 ;  /* 0x00007610ff4f7816 */ /* 0x000fe2000000004f */
[----:B------:R0:W2:Y:S01]  /*4fd0*/  @!P0 LDG.E.U16 R56, desc[UR10][R50.64] ;  /* 0x0000000a32388981 */ /* 0x0000a2000c1e1500 */
[-C--:B------:R-:W-:Y:S02]  /*4fe0*/  IADD3.X R53, PT, PT, R161, R210.reuse, RZ, P3, !PT ;  /* 0x000000d2a1357210 */ /* 0x080fe40001ffe4ff */
[----:B------:R-:W-:Y:S01]  /*4ff0*/  PRMT R78, RZ, 0x7610, R78 ;  /* 0x00007610ff4e7816 */ /* 0x000fe2000000004e */
[----:B------:R1:W2:Y:S01]  /*5000*/  @!P0 LDG.E.U16 R246, desc[UR10][R40.64] ;  /* 0x0000000a28f68981 */ /* 0x0002a2000c1e1500 */
[----:B------:R-:W-:Y:S02]  /*5010*/  IADD3 RZ, P3, PT, R180, R209, RZ ;  /* 0x000000d1b4ff7210 */ /* 0x000fe40007f7e0ff */
[----:B------:R-:W-:Y:S01]  /*5020*/  PRMT R55, RZ, 0x7610, R55 ;  /* 0x00007610ff377816 */ /* 0x000fe20000000037 */
[----:B------:R1:W2:Y:S01]  /*5030*/  @!P0 LDG.E.U16 R79, desc[UR10][R52.64] ;  /* 0x0000000a344f8981 */ /* 0x0002a2000c1e1500 */
[----:B0-----:R-:W-:Y:S01]  /*5040*/  IMAD.IADD R50, R182, 0x1, R209 ;  /* 0x00000001b6327824 */ /* 0x001fe200078e02d1 */
[----:B------:R-:W-:-:S02]  /*5050*/  IADD3.X R51, PT, PT, R169, R210, RZ, P2, !PT ;  /* 0x000000d2a9337210 */ /* 0x000fc400017fe4ff */
[-C--:B------:R-:W-:Y:S01]  /*5060*/  IADD3 RZ, P2, PT, R188, R209.reuse, RZ ;  /* 0x000000d1bcff7210 */ /* 0x080fe20007f5e0ff */
[--C-:B-1----:R-:W-:Y:S02]  /*5070*/  IMAD.IADD R40, R184, 0x1, R209.reuse ;  /* 0x00000001b8287824 */ /* 0x102fe400078e02d1 */
[----:B------:R-:W-:Y:S01]  /*5080*/  IMAD.X R41, R171, 0x1, R210, P1 ;  /* 0x00000001ab297824 */ /* 0x000fe200008e06d2 */
[-C--:B------:R-:W-:Y:S01]  /*5090*/  IADD3 RZ, P1, PT, R189, R209.reuse, RZ ;  /* 0x000000d1bdff7210 */ /* 0x080fe20007f3e0ff */
[----:B------:R-:W-:Y:S01]  /*50a0*/  IMAD.IADD R52, R180, 0x1, R209 ;  /* 0x00000001b4347824 */ /* 0x000fe200078e02d1 */
[----:B------:R-:W-:Y:S01]  /*50b0*/  PRMT R230, RZ, 0x7610, R230 ;  /* 0x00007610ffe67816 */ /* 0x000fe200000000e6 */
[----:B------:R-:W-:Y:S01]  /*50c0*/  IMAD.X R53, R167, 0x1, R210, P3 ;  /* 0x00000001a7357824 */ /* 0x000fe200018e06d2 */
[----:B------:R0:W2:Y:S01]  /*50d0*/  @!P0 LDG.E.U16 R78, desc[UR10][R50.64] ;  /* 0x0000000a324e8981 */ /* 0x0000a2000c1e1500 */
[----:B------:R-:W-:Y:S02]  /*50e0*/  PRMT R229, RZ, 0x7610, R229 ;  /* 0x00007610ffe57816 */ /* 0x000fe400000000e5 */
[----:B------:R-:W-:Y:S01]  /*50f0*/  IADD3 RZ, P3, PT, R186, R209, RZ ;  /* 0x000000d1baff7210 */ /* 0x000fe20007f7e0ff */
[----:B------:R1:W2:Y:S01]  /*5100*/  @!P0 LDG.E.U16 R55, desc[UR10][R40.64] ;  /* 0x0000000a28378981 */ /* 0x0002a2000c1e1500 */
[----:B------:R-:W-:-:S02]  /*5110*/  PRMT R77, RZ, 0x7610, R77 ;  /* 0x00007610ff4d7816 */ /* 0x000fc4000000004d */
[----:B------:R-:W-:Y:S01]  /*5120*/  PRMT R245, RZ, 0x7610, R245 ;  /* 0x00007610fff57816 */ /* 0x000fe200000000f5 */
[----:B------:R1:W2:Y:S01]  /*5130*/  @!P0 LDG.E.U16 R230, desc[UR10][R52.64] ;  /* 0x0000000a34e68981 */ /* 0x0002a2000c1e1500 */
[--C-:B0-----:R-:W-:Y:S02]  /*5140*/  IMAD.IADD R50, R188, 0x1, R209.reuse ;  /* 0x00000001bc327824 */ /* 0x101fe400078e02d1 */
        /* <DEDUP_REMOVED lines=8> */
[----:B------:R-:W-:-:S02]  /*51d0*/  IADD3 RZ, P3, PT, R190, R209, RZ ;  /* 0x000000d1beff7210 */ /* 0x000fc40007f7e0ff */
[----:B------:R1:W2:Y:S01]  /*51e0*/  @!P0 LDG.E.U16 R77, desc[UR10][R40.64] ;  /* 0x0000000a284d8981 */ /* 0x0002a2000c1e1500 */
[----:B------:R-:W-:Y:S02]  /*51f0*/  PRMT R228, RZ, 0x7610, R228 ;  /* 0x00007610ffe47816 */ /* 0x000fe400000000e4 */
[----:B------:R-:W-:Y:S01]  /*5200*/  PRMT R54, RZ, 0x7610, R54 ;  /* 0x00007610ff367816 */ /* 0x000fe20000000036 */
[----:B------:R1:W2:Y:S01]  /*5210*/  @!P0 LDG.E.U16 R245, desc[UR10][R52.64] ;  /* 0x0000000a34f58981 */ /* 0x0002a2000c1e1500 */
[--C-:B0-----:R-:W-:Y:S01]  /*5220*/  IMAD.X R51, R181, 0x1, R210.reuse, P2 ;  /* 0x00000001b5337824 */ /* 0x101fe200010e06d2 */
[-C--:B------:R-:W-:Y:S01]  /*5230*/  IADD3 RZ, P2, PT, R193, R209.reuse, RZ ;  /* 0x000000d1c1ff7210 */ /* 0x080fe20007f5e0ff */
[--C-:B-1----:R-:W-:Y:S02]  /*5240*/  IMAD.IADD R40, R192, 0x1, R209.reuse ;  /* 0x00000001c0287824 */ /* 0x102fe400078e02d1 */
[----:B------:R-:W-:Y:S01]  /*5250*/  IMAD.X R41, R183, 0x1, R210, P1 ;  /* 0x00000001b7297824 */ /* 0x000fe200008e06d2 */
[----:B------:R-:W-:Y:S01]  /*5260*/  PRMT R244, RZ, 0x7610, R244 ;  /* 0x00007610fff47816 */ /* 0x000fe200000000f4 */
[--C-:B------:R-:W-:Y:S01]  /*5270*/  IMAD.IADD R50, R191, 0x1, R209.reuse ;  /* 0x00000001bf327824 */ /* 0x100fe200078e02d1 */
[-C--:B------:R-:W-:Y:S01]  /*5280*/  IADD3 R52, PT, PT, R190, R209.reuse, RZ ;  /* 0x000000d1be347210 */ /* 0x080fe20007ffe0ff */
[----:B------:R-:W-:Y:S01]  /*5290*/  IMAD.X R53, R179, 0x1, R210, P3 ;  /* 0x00000001b3357824 */ /* 0x000fe200018e06d2 */
[----:B------:R-:W-:Y:S01]  /*52a0*/  PRMT R76, RZ, 0x7610, R76 ;  /* 0x00007610ff4c7816 */ /* 0x000fe2000000004c */
[----:B------:R0:W2:Y:S01]  /*52b0*/  @!P0 LDG.E.U16 R228, desc[UR10][R40.64] ;  /* 0x0000000a28e48981 */ /* 0x0000a2000c1e1500 */
[----:B------:R-:W-:Y:S01]  /*52c0*/  IADD3 RZ, P1, PT, R194, R209, RZ ;  /* 0x000000d1c2ff7210 */ /* 0x000fe20007f3e0ff */
[----:B------:R-:W-:-:S02]  /*52d0*/  IMAD.IADD R62, R193, 0x1, R209 ;  /* 0x00000001c13e7824 */ /* 0x000fc400078e02d1 */
[----:B------:R-:W-:Y:S01]  /*52e0*/  IMAD.X R63, R185, 0x1, R210, P2 ;  /* 0x00000001b93f7824 */ /* 0x000fe200010e06d2 */
[----:B------:R1:W2:Y:S01]  /*52f0*/  @!P0 LDG.E.U16 R54, desc[UR10][R52.64] ;  /* 0x0000000a34368981 */ /* 0x0002a2000c1e1500 */
[----:B------:R-:W-:-:S03]  /*5300*/  PRMT R243, RZ, 0x7610, R243 ;  /* 0x00007610fff37816 */ /* 0x000fc600000000f3 */
[----:B------:R1:W2:Y:S01]  /*5310*/  @!P0 LDG.E.U16 R244, desc[UR10][R50.64] ;  /* 0x0000000a32f48981 */ /* 0x0002a2000c1e1500 */
[----:B0-----:R-:W-:-:S03]  /*5320*/  IADD3 R40, P2, PT, R198, R209, RZ ;  /* 0x000000d1c6287210 */ /* 0x001fc60007f5e0ff */
[----:B------:R0:W2:Y:S01]  /*5330*/  @!P0 LDG.E.U16 R76, desc[UR10][R62.64] ;  /* 0x0000000a3e4c8981 */ /* 0x0000a2000c1e1500 */
[----:B-1----:R-:W-:Y:S01]  /*5340*/  PRMT R53, RZ, 0x7610, R53 ;  /* 0x00007610ff357816 */ /* 0x002fe20000000035 */
[--C-:B------:R-:W-:Y:S02]  /*5350*/  IMAD.X R41, R204, 0x1, R210.reuse, P2 ;  /* 0x00000001cc297824 */ /* 0x100fe400010e06d2 */
[----:B------:R-:W-:Y:S01]  /*5360*/  IMAD.X R51, R187, 0x1, R210, P1 ;  /* 0x00000001bb337824 */ /* 0x000fe200008e06d2 */
[-C--:B------:R-:W-:Y:S02]  /*5370*/  IADD3 R50, PT, PT, R194, R209.reuse, RZ ;  /* 0x000000d1c2327210 */ /* 0x080fe40007ffe0ff */
[----:B------:R1:W2:Y:S01]  /*5380*/  @!P0 LDG.E.U16 R243, desc[UR10][R40.64] ;  /* 0x0000000a28f38981 */ /* 0x0002a2000c1e1500 */
[----:B0-----:R-:W-:-:S03]  /*5390*/  IADD3 R62, P1, PT, R8, R209, RZ ;  /* 0x000000d1083e7210 */ /* 0x001fc60007f3e0ff */
[----:B------:R0:W2:Y:S01]  /*53a0*/  @!P0 LDG.E.U16 R53, desc[UR10][R50.64] ;  /* 0x0000000a32358981 */ /* 0x0000a2000c1e1500 */
[----:B------:R-:W-:Y:S01]  /*53b0*/  PRMT R242, RZ, 0x7610, R242 ;  /* 0x00007610fff27816 */ /* 0x000fe200000000f2 */
[--C-:B------:R-:W-:Y:S01]  /*53c0*/  IMAD.X R63, R202, 0x1, R210.reuse, P1 ;  /* 0x00000001ca3f7824 */ /* 0x100fe200008e06d2 */
[-C--:B-1----:R-:W-:Y:S02]  /*53d0*/  IADD3 R40, P1, PT, R24, R209.reuse, RZ ;  /* 0x000000d118287210 */ /* 0x082fe40007f3e0ff */
[----:B------:R-:W-:Y:S02]  /*53e0*/  PRMT R241, RZ, 0x7610, R241 ;  /* 0x00007610fff17816 */ /* 0x000fe400000000f1 */
[----:B------:R1:W2:Y:S01]  /*53f0*/  @!P0 LDG.E.U16 R242, desc[UR10][R62.64] ;  /* 0x0000000a3ef28981 */ /* 0x0002a2000c1e1500 */
[----:B0-----:R-:W-:Y:S01]  /*5400*/  IADD3 R50, P2, PT, R16, R209, RZ ;  /* 0x000000d110327210 */ /* 0x001fe20007f5e0ff */
[----:B------:R-:W-:Y:S01]  /*5410*/  IMAD.X R41, R11, 0x1, R210, P1 ;  /* 0x000000010b297824 */ /* 0x000fe200008e06d2 */
[----:B------:R-:W-:-:S03]  /*5420*/  PRMT R240, RZ, 0x7610, R240 ;  /* 0x00007610fff07816 */ /* 0x000fc600000000f0 */
[----:B------:R-:W-:Y:S01]  /*5430*/  IMAD.X R51, R3, 0x1, R210, P2 ;  /* 0x0000000103337824 */ /* 0x000fe200010e06d2 */
[----:B------:R-:W-:Y:S02]  /*5440*/  PRMT R239, RZ, 0x7610, R239 ;  /* 0x00007610ffef7816 */ /* 0x000fe400000000ef */
[----:B------:R0:W2:Y:S01]  /*5450*/  @!P0 LDG.E.U16 R240, desc[UR10][R40.64] ;  /* 0x0000000a28f08981 */ /* 0x0000a2000c1e1500 */
[----:B-1----:R-:W-:-:S03]  /*5460*/  IADD3 R62, P1, PT, R32, R209, RZ ;  /* 0x000000d1203e7210 */ /* 0x002fc60007f3e0ff */
[----:B------:R1:W2:Y:S02]  /*5470*/  @!P0 LDG.E.U16 R241, desc[UR10][R50.64] ;  /* 0x0000000a32f18981 */ /* 0x0002a4000c1e1500 */
[----:B------:R-:W-:Y:S01]  /*5480*/  IMAD.X R63, R19, 0x1, R210, P1 ;  /* 0x00000001133f7824 */ /* 0x000fe200008e06d2 */
[----:B------:R-:W-:Y:S02]  /*5490*/  PRMT R220, RZ, 0x7610, R220 ;  /* 0x00007610ffdc7816 */ /* 0x000fe400000000dc */
[-C--:B0-----:R-:W-:Y:S02]  /*54a0*/  IADD3 R40, P1, PT, R120, R209.reuse, RZ ;  /* 0x000000d178287210 */ /* 0x081fe40007f3e0ff */
[----:B------:R0:W2:Y:S01]  /*54b0*/  @!P0 LDG.E.U16 R239, desc[UR10][R62.64] ;  /* 0x0000000a3eef8981 */ /* 0x0000a2000c1e1500 */
[----:B-1----:R-:W-:Y:S02]  /*54c0*/  IADD3 R50, P2, PT, R112, R209, RZ ;  /* 0x000000d170327210 */ /* 0x002fe40007f5e0ff */
[----:B------:R-:W-:-:S03]  /*54d0*/  IADD3.X R41, PT, PT, R35, R210, RZ, P1, !PT ;  /* 0x000000d223297210 */ /* 0x000fc60000ffe4ff */
[----:B------:R-:W-:Y:S01]  /*54e0*/  IMAD.X R51, R27, 0x1, R210, P2 ;  /* 0x000000011b337824 */ /* 0x000fe200010e06d2 */
[----:B0-----:R-:W-:Y:S01]  /*54f0*/  IADD3 R62, P2, PT, R128, R209, RZ ;  /* 0x000000d1803e7210 */ /* 0x001fe20007f5e0ff */
[----:B------:R0:W2:Y:S01]  /*5500*/  @!P0 LDG.E.U16 R220, desc[UR10][R40.64] ;  /* 0x0000000a28dc8981 */ /* 0x0000a2000c1e1500 */
[----:B------:R-:W-:-:S03]  /*5510*/  PRMT R65, RZ, 0x7610, R65 ;  /* 0x00007610ff417816 */ /* 0x000fc60000000041 */
[----:B------:R-:W-:Y:S01]  /*5520*/  IMAD.X R63, R115, 0x1, R210, P2 ;  /* 0x00000001733f7824 */ /* 0x000fe200010e06d2 */
[----:B------:R-:W-:Y:S02]  /*5530*/  PRMT R237, RZ, 0x7610, R237 ;  /* 0x00007610ffed7816 */ /* 0x000fe400000000ed */
        /* <DEDUP_REMOVED lines=8> */
[----:B------:R-:W-:Y:S01]  /*55c0*/  IMAD.X R51, R123, 0x1, R210, P1 ;  /* 0x000000017b337824 */ /* 0x000fe200008e06d2 */
[----:B0-----:R-:W-:Y:S02]  /*55d0*/  IADD3 R62, P1, PT, R26, R209, RZ ;  /* 0x000000d11a3e7210 */ /* 0x001fe40007f3e0ff */
[----:B------:R-:W-:-:S02]  /*55e0*/  PRMT R225, RZ, 0x7610, R225 ;  /* 0x00007610ffe17816 */ /* 0x000fc400000000e1 */
[----:B------:R0:W2:Y:S01]  /*55f0*/  @!P0 LDG.E.U16 R235, desc[UR10][R50.64] ;  /* 0x0000000a32eb8981 */ /* 0x0000a2000c1e1500 */
[----:B-1----:R-:W-:Y:S01]  /*5600*/  IADD3 R40, P2, PT, R18, R209, RZ ;  /* 0x000000d112287210 */ /* 0x002fe20007f5e0ff */
[----:B------:R-:W-:-:S04]  /*5610*/  IMAD.X R63, R13, 0x1, R210, P1 ;  /* 0x000000010d3f7824 */ /* 0x000fc800008e06d2 */
[----:B------:R-:W-:Y:S01]  /*5620*/  IMAD.X R41, R5, 0x1, R210, P2 ;  /* 0x0000000105297824 */ /* 0x000fe200010e06d2 */
[----:B0-----:R-:W-:Y:S02]  /*5630*/  IADD3 R50, P1, PT, R10, R209, RZ ;  /* 0x000000d10a327210 */ /* 0x001fe40007f3e0ff */
[----:B------:R-:W-:Y:S02]  /*5640*/  PRMT R224, RZ, 0x7610, R224 ;  /* 0x00007610ffe07816 */ /* 0x000fe400000000e0 */
[----:B------:R0:W2:Y:S01]  /*5650*/  @!P0 LDG.E.U16 R225, desc[UR10][R40.64] ;  /* 0x0000000a28e18981 */ /* 0x0000a2000c1e1500 */
[----:B------:R-:W-:Y:S01]  /*5660*/  IMAD.X R51, R203, 0x1, R210, P1 ;  /* 0x00000001cb337824 */ /* 0x000fe200008e06d2 */
[----:B------:R-:W-:-:S04]  /*5670*/  PRMT R223, RZ, 0x7610, R223 ;  /* 0x00007610ffdf7816 */ /* 0x000fc800000000df */
[----:B------:R1:W2:Y:S01]  /*5680*/  @!P0 LDG.E.U16 R224, desc[UR10][R50.64] ;  /* 0x0000000a32e08981 */ /* 0x0002a2000c1e1500 */
[----:B0-----:R-:W-:-:S05]  /*5690*/  IADD3 R40, P1, PT, R2, R209, RZ ;  /* 0x000000d102287210 */ /* 0x001fca0007f3e0ff */
[----:B------:R-:W-:Y:S01]  /*56a0*/  IMAD.X R41, R199, 0x1, R210, P1 ;  /* 0x00000001c7297824 */ /* 0x000fe200008e06d2 */
[----:B-1----:R-:W-:-:S04]  /*56b0*/  IADD3 R50, P1, PT, R114, R209, RZ ;  /* 0x000000d172327210 */ /* 0x002fc80007f3e0ff */
[----:B------:R0:W2:Y:S01]  /*56c0*/  @!P0 LDG.E.U16 R223, desc[UR10][R40.64] ;  /* 0x0000000a28df8981 */ /* 0x0000a2000c1e1500 */
[----:B------:R-:W-:Y:S02]  /*56d0*/  IADD3.X R51, PT, PT, R29, R210, RZ, P1, !PT ;  /* 0x000000d21d337210 */ /* 0x000fe40000ffe4ff */
[----:B------:R-:W-:Y:S02]  /*56e0*/  PRMT R222, RZ, 0x7610, R222 ;  /* 0x00007610ffde7816 */ /* 0x000fe400000000de */
[----:B0-----:R-:W-:-:S05]  /*56f0*/  IADD3 R40, P1, PT, R122, R209, RZ ;  /* 0x000000d17a287210 */ /* 0x001fca0007f3e0ff */
[----:B------:R-:W-:-:S05]  /*5700*/  IMAD.X R41, R37, 0x1, R210, P1 ;  /* 0x0000000125297824 */ /* 0x000fca00008e06d2 */
[----:B------:R0:W3:Y:S01]  /*5710*/  @!P0 LDG.E.U16 R222, desc[UR10][R40.64] ;  /* 0x0000000a28de8981 */ /* 0x0000e2000c1e1500 */
[----:B------:R-:W-:Y:S02]  /*5720*/  PRMT R221, RZ, 0x7610, R221 ;  /* 0x00007610ffdd7816 */ /* 0x000fe400000000dd */
[----:B0-----:R-:W-:-:S05]  /*5730*/  IADD3 R40, P1, PT, R130, R209, RZ ;  /* 0x000000d182287210 */ /* 0x001fca0007f3e0ff */
[----:B------:R-:W-:-:S05]  /*5740*/  IMAD.X R41, R117, 0x1, R210, P1 ;  /* 0x0000000175297824 */ /* 0x000fca00008e06d2 */
[----:B------:R0:W4:Y:S01]  /*5750*/  @!P0 LDG.E.U16 R221, desc[UR10][R40.64] ;  /* 0x0000000a28dd8981 */ /* 0x000122000c1e1500 */
        /* <DEDUP_REMOVED lines=18> */
[----:B------:R-:W-:Y:S01]  /*5880*/  IMAD.X R41, R15, 0x1, R210, P1 ;  /* 0x000000010f297824 */ /* 0x000fe200008e06d2 */
[----:B------:R-:W-:-:S04]  /*5890*/  PRMT R66, RZ, 0x7610, R66 ;  /* 0x00007610ff427816 */ /* 0x000fc80000000042 */
[----:B------:R0:W4:Y:S02]  /*58a0*/  @!P0 LDG.E.U16 R67, desc[UR10][R40.64] ;  /* 0x0000000a28438981 */ /* 0x000124000c1e1500 */
[----:B0-----:R-:W-:-:S04]  /*58b0*/  IADD3 R40, P1, PT, R36, R209, RZ ;  /* 0x000000d124287210 */ /* 0x001fc80007f3e0ff */
[----:B------:R-:W-:-:S05]  /*58c0*/  IADD3.X R41, PT, PT, R23, R210, RZ, P1, !PT ;  /* 0x000000d217297210 */ /* 0x000fca0000ffe4ff */
[----:B------:R0:W4:Y:S01]  /*58d0*/  @!P0 LDG.E.U16 R66, desc[UR10][R40.64] ;  /* 0x0000000a28428981 */ /* 0x000122000c1e1500 */
[----:B------:R-:W-:Y:S02]  /*58e0*/  PRMT R46, RZ, 0x7610, R46 ;  /* 0x00007610ff2e7816 */ /* 0x000fe4000000002e */
[----:B0-----:R-:W-:-:S05]  /*58f0*/  IADD3 R40, P1, PT, R116, R209, RZ ;  /* 0x000000d174287210 */ /* 0x001fca0007f3e0ff */
[----:B------:R-:W-:-:S05]  /*5900*/  IMAD.X R41, R31, 0x1, R210, P1 ;  /* 0x000000011f297824 */ /* 0x000fca00008e06d2 */
[----:B------:R0:W4:Y:S01]  /*5910*/  @!P0 LDG.E.U16 R46, desc[UR10][R40.64] ;  /* 0x0000000a282e8981 */ /* 0x000122000c1e1500 */
[----:B------:R-:W-:Y:S02]  /*5920*/  PRMT R64, RZ, 0x7610, R64 ;  /* 0x00007610ff407816 */ /* 0x000fe40000000040 */
[----:B0-----:R-:W-:Y:S02]  /*5930*/  IADD3 R40, P1, PT, R124, R209, RZ ;  /* 0x000000d17c287210 */ /* 0x001fe40007f3e0ff */
[----:B------:R-:W-:-:S03]  /*5940*/  PRMT R226, RZ, 0x7610, R226 ;  /* 0x00007610ffe27816 */ /* 0x000fc600000000e2 */
[----:B------:R-:W-:-:S03]  /*5950*/  IMAD.X R41, R39, 0x1, R210, P1 ;  /* 0x0000000127297824 */ /* 0x000fc600008e06d2 */
[----:B------:R0:W4:Y:S04]  /*5960*/  @!P0 LDG.E.U16 R226, desc[UR10][R62.64] ;  /* 0x0000000a3ee28981 */ /* 0x000128000c1e1500 */
[----:B------:R1:W4:Y:S01]  /*5970*/  @!P0 LDG.E.U16 R64, desc[UR10][R40.64] ;  /* 0x0000000a28408981 */ /* 0x000322000c1e1500 */
[----:B0-----:R-:W-:Y:S02]  /*5980*/  PRMT R63, RZ, 0x7610, R63 ;  /* 0x00007610ff3f7816 */ /* 0x001fe4000000003f */
[----:B-1----:R-:W-:-:S05]  /*5990*/  IADD3 R40, P1, PT, R132, R209, RZ ;  /* 0x000000d184287210 */ /* 0x002fca0007f3e0ff */
[----:B------:R-:W-:-:S05]  /*59a0*/  IMAD.X R41, R119, 0x1, R210, P1 ;  /* 0x0000000177297824 */ /* 0x000fca00008e06d2 */
[----:B------:R0:W4:Y:S01]  /*59b0*/  @!P0 LDG.E.U16 R63, desc[UR10][R40.64] ;  /* 0x0000000a283f8981 */ /* 0x000122000c1e1500 */
[----:B------:R-:W-:Y:S02]  /*59c0*/  PRMT R61, RZ, 0x7610, R61 ;  /* 0x00007610ff3d7816 */ /* 0x000fe4000000003d */
[----:B0-----:R-:W-:-:S05]  /*59d0*/  IADD3 R40, P1, PT, R140, R209, RZ ;  /* 0x000000d18c287210 */ /* 0x001fca0007f3e0ff */
[----:B------:R-:W-:-:S05]  /*59e0*/  IMAD.X R41, R127, 0x1, R210, P1 ;  /* 0x000000017f297824 */ /* 0x000fca00008e06d2 */
[----:B------:R0:W4:Y:S01]  /*59f0*/  @!P0 LDG.E.U16 R61, desc[UR10][R40.64] ;  /* 0x0000000a283d8981 */ /* 0x000122000c1e1500 */
[----:B------:R-:W-:Y:S01]  /*5a00*/  PRMT R52, RZ, 0x7610, R52 ;  /* 0x00007610ff347816 */ /* 0x000fe20000000034 */
[----:B------:R-:W1:Y:S01]  /*5a10*/  S2UR UR6, SR_CgaCtaId ;  /* 0x00000000000679c3 */ /* 0x000e620000008800 */
        /* <DEDUP_REMOVED lines=9> */
[----:B------:R-:W-:Y:S01]  /*5ab0*/  PRMT R50, RZ, 0x7610, R50 ;  /* 0x00007610ff327816 */ /* 0x000fe20000000032 */
[----:B------:R-:W-:Y:S01]  /*5ac0*/  UMOV UR4, 0x400 ;  /* 0x0000040000047882 */ /* 0x000fe20000000000 */
[----:B0-----:R-:W-:Y:S01]  /*5ad0*/  IADD3 R40, P1, PT, R22, R209, RZ ;  /* 0x000000d116287210 */ /* 0x001fe20007f3e0ff */
[----:B------:R-:W-:-:S04]  /*5ae0*/  IMAD.SHL.U32 R236, R236, 0x2, RZ ;  /* 0x00000002ecec7824 */ /* 0x000fc800078e00ff */
[----:B------:R-:W-:Y:S01]  /*5af0*/  IMAD.X R41, R9, 0x1, R210, P1 ;  /* 0x0000000109297824 */ /* 0x000fe200008e06d2 */
[----:B------:R-:W-:Y:S01]  /*5b00*/  ULEA UR4, UR6, UR4, 0x18 ;  /* 0x0000000406047291 */ /* 0x000fe2000f8ec0ff */
[----:B------:R-:W-:-:S03]  /*5b10*/  LOP3.LUT R236, R236, 0x7e, RZ, 0xc0, !PT ;  /* 0x0000007eecec7812 */ /* 0x000fc600078ec0ff */
[----:B------:R0:W4:Y:S01]  /*5b20*/  @!P0 LDG.E.U16 R50, desc[UR10][R40.64] ;  /* 0x0000000a28328981 */ /* 0x000122000c1e1500 */
[----:B------:R-:W-:Y:S02]  /*5b30*/  PRMT R49, RZ, 0x7610, R49 ;  /* 0x00007610ff317816 */ /* 0x000fe40000000031 */
[----:B0-----:R-:W-:Y:S02]  /*5b40*/  IADD3 R40, P1, PT, R30, R209, RZ ;  /* 0x000000d11e287210 */ /* 0x001fe40007f3e0ff */
[----:B-----5:R0:W-:Y:S02]  /*5b50*/  STS.U16 [R236+UR4+0x2200], R80 ;  /* 0x00220050ec007988 */ /* 0x0201e40008000404 */
[----:B------:R-:W-:Y:S02]  /*5b60*/  IADD3.X R41, PT, PT, R17, R210, RZ, P1, !PT ;  /* 0x000000d211297210 */ /* 0x000fe40000ffe4ff */
[----:B--2---:R1:W-:Y:S04]  /*5b70*/  STS.U16 [R236+UR4+0x2000], R44 ;  /* 0x0020002cec007988 */ /* 0x0043e80008000404 */
[----:B------:R2:W5:Y:S01]  /*5b80*/  @!P0 LDG.E.U16 R49, desc[UR10][R40.64] ;  /* 0x0000000a28318981 */ /* 0x000562000c1e1500 */
[----:B0-----:R-:W0:Y:S01]  /*5b90*/  S2R R80, SR_TID.X ;  /* 0x0000000000507919 */ /* 0x001e220000002100 */
[----:B-1----:R-:W-:-:S02]  /*5ba0*/  PRMT R44, RZ, 0x7610, R44 ;  /* 0x00007610ff2c7816 */ /* 0x002fc4000000002c */
[----:B--2---:R-:W-:-:S05]  /*5bb0*/  IADD3 R40, P1, PT, R38, R209, RZ ;  /* 0x000000d126287210 */ /* 0x004fca0007f3e0ff */
[----:B------:R-:W-:Y:S01]  /*5bc0*/  IMAD.X R41, R25, 0x1, R210, P1 ;  /* 0x0000000119297824 */ /* 0x000fe200008e06d2 */
[----:B---3--:R1:W-:Y:S04]  /*5bd0*/  STS.U16 [R236+UR4+0x2100], R48 ;  /* 0x00210030ec007988 */ /* 0x0083e80008000404 */
[----:B------:R2:W3:Y:S01]  /*5be0*/  @!P0 LDG.E.U16 R44, desc[UR10][R40.64] ;  /* 0x0000000a282c8981 */ /* 0x0004e2000c1e1500 */
[----:B-1----:R-:W-:Y:S02]  /*5bf0*/  PRMT R48, RZ, 0x7610, R48 ;  /* 0x00007610ff307816 */ /* 0x002fe40000000030 */
[----:B--2---:R-:W-:-:S05]  /*5c00*/  IADD3 R40, P1, PT, R118, R209, RZ ;  /* 0x000000d176287210 */ /* 0x004fca0007f3e0ff */
[----:B------:R-:W-:Y:S01]  /*5c10*/  IMAD.X R41, R33, 0x1, R210, P1 ;  /* 0x0000000121297824 */ /* 0x000fe200008e06d2 */
[----:B------:R-:W-:-:S04]  /*5c20*/  LOP3.LUT R250, R236, 0x10, RZ, 0x3c, !PT ;  /* 0x00000010ecfa7812 */ /* 0x000fc800078e3cff */
[----:B------:R1:W2:Y:S04]  /*5c30*/  @!P0 LDG.E.U16 R48, desc[UR10][R40.64] ;  /* 0x0000000a28308981 */ /* 0x0002a8000c1e1500 */
[----:B------:R0:W-:Y:S01]  /*5c40*/  STS.U16 [R236+UR4+0x2300], R47 ;  /* 0x0023002fec007988 */ /* 0x0001e20008000404 */
[----:B-1----:R-:W-:-:S03]  /*5c50*/  IADD3 R40, P1, PT, R126, R209, RZ ;  /* 0x000000d17e287210 */ /* 0x002fc60007f3e0ff */
[----:B----4-:R1:W-:Y:S01]  /*5c60*/  STS.U16 [R250+UR4+0x2080], R249 ;  /* 0x002080f9fa007988 */ /* 0x0103e20008000404 */
[----:B0-----:R-:W-:Y:S01]  /*5c70*/  PRMT R47, RZ, 0x7610, R47 ;  /* 0x00007610ff2f7816 */ /* 0x001fe2000000002f */
[----:B------:R-:W-:Y:S02]  /*5c80*/  IMAD.X R41, R113, 0x1, R210, P1 ;  /* 0x0000000171297824 */ /* 0x000fe400008e06d2 */
[----:B------:R0:W-:Y:S04]  /*5c90*/  STS.U16 [R250+UR4+0x2180], R72 ;  /* 0x00218048fa007988 */ /* 0x0001e80008000404 */
[----:B------:R4:W2:Y:S01]  /*5ca0*/  @!P0 LDG.E.U16 R47, desc[UR10][R40.64] ;  /* 0x0000000a282f8981 */ /* 0x0008a2000c1e1500 */
[----:B-1----:R-:W-:-:S05]  /*5cb0*/  IMAD.SHL.U32 R249, R80, 0x10, RZ ;  /* 0x0000001050f97824 */ /* 0x002fca00078e00ff */
[----:B0-----:R-:W-:Y:S01]  /*5cc0*/  LOP3.LUT R72, R249, 0x100, RZ, 0xc0, !PT ;  /* 0x00000100f9487812 */ /* 0x001fe200078ec0ff */
[C---:B------:R-:W-:Y:S01]  /*5cd0*/  IMAD.SHL.U32 R249, R80.reuse, 0x8, RZ ;  /* 0x0000000850f97824 */ /* 0x040fe200078e00ff */
[----:B----4-:R-:W-:-:S04]  /*5ce0*/  SHF.L.U32 R40, R80, 0x6, RZ ;  /* 0x0000000650287819 */ /* 0x010fc800000006ff */
[----:B------:R-:W-:-:S04]  /*5cf0*/  LOP3.LUT R40, R40, 0x1c0, RZ, 0xc0, !PT ;  /* 0x000001c028287812 */ /* 0x000fc800078ec0ff */
[----:B------:R-:W-:Y:S02]  /*5d00*/  LOP3.LUT R249, R40, 0x30, R249, 0xf8, !PT ;  /* 0x0000003028f97812 */ /* 0x000fe400078ef8f9 */
[----:B------:R-:W-:Y:S01]  /*5d10*/  IADD3 R40, P1, PT, R134, R209, RZ ;  /* 0x000000d186287210 */ /* 0x000fe20007f3e0ff */
[----:B------:R0:W-:Y:S04]  /*5d20*/  STS.U16 [R250+UR4+0x2280], R45 ;  /* 0x0022802dfa007988 */ /* 0x0001e80008000404 */
[----:B------:R-:W-:Y:S01]  /*5d30*/  IMAD.X R41, R121, 0x1, R210, P1 ;  /* 0x0000000179297824 */ /* 0x000fe200008e06d2 */
[----:B0-----:R-:W-:-:S06]  /*5d40*/  PRMT R45, RZ, 0x7610, R45 ;  /* 0x00007610ff2d7816 */ /* 0x001fcc000000002d */
[----:B------:R0:W4:Y:S02]  /*5d50*/  @!P0 LDG.E.U16 R45, desc[UR10][R40.64] ;  /* 0x0000000a282d8981 */ /* 0x000124000c1e1500 */
[----:B0-----:R-:W-:Y:S02]  /*5d60*/  IMAD.MOV.U32 R40, RZ, RZ, R193 ;  /* 0x000000ffff287224 */ /* 0x001fe400078e00c1 */
[----:B------:R-:W-:Y:S02]  /*5d70*/  IMAD.MOV.U32 R41, RZ, RZ, R185 ;  /* 0x000000ffff297224 */ /* 0x000fe400078e00b9 */
[----:B------:R-:W-:-:S04]  /*5d80*/  IMAD.WIDE R40, R208, 0x2, R40 ;  /* 0x00000002d0287825 */ /* 0x000fc800078e0228 */
[----:B------:R-:W-:Y:S02]  /*5d90*/  IMAD.MOV.U32 R193, RZ, RZ, R40 ;  /* 0x000000ffffc17224 */ /* 0x000fe400078e0028 */
[----:B------:R-:W-:Y:S02]  /*5da0*/  IMAD.MOV.U32 R185, RZ, RZ, R41 ;  /* 0x000000ffffb97224 */ /* 0x000fe400078e0029 */
[----:B------:R-:W-:Y:S02]  /*5db0*/  IMAD.MOV.U32 R40, RZ, RZ, R191 ;  /* 0x000000ffff287224 */ /* 0x000fe400078e00bf */
[----:B------:R-:W-:Y:S02]  /*5dc0*/  IMAD.MOV.U32 R41, RZ, RZ, R181 ;  /* 0x000000ffff297224 */ /* 0x000fe400078e00b5 */
[----:B------:R-:W-:Y:S01]  /*5dd0*/  IMAD.WIDE R40, R208, 0x2, R40 ;  /* 0x00000002d0287825 */ /* 0x000fe200078e0228 */
[----:B------:R-:W-:-:S03]  /*5de0*/  SHF.R.S32.HI R252, RZ, 0x2, R80 ;  /* 0x00000002fffc7819 */ /* 0x000fc60000011450 */
[----:B------:R-:W-:Y:S02]  /*5df0*/  IMAD.MOV.U32 R191, RZ, RZ, R40 ;  /* 0x000000ffffbf7224 */ /* 0x000fe400078e0028 */
[----:B------:R-:W-:Y:S02]  /*5e00*/  IMAD.MOV.U32 R181, RZ, RZ, R41 ;  /* 0x000000ffffb57224 */ /* 0x000fe400078e0029 */
[----:B------:R-:W-:Y:S02]  /*5e10*/  IMAD.SHL.U32 R251, R80, 0x20, RZ ;  /* 0x0000002050fb7824 */ /* 0x000fe400078e00ff */
[----:B------:R-:W-:Y:S02]  /*5e20*/  IMAD.MOV.U32 R40, RZ, RZ, R189 ;  /* 0x000000ffff287224 */ /* 0x000fe400078e00bd */
[----:B------:R-:W-:Y:S01]  /*5e30*/  IMAD.MOV.U32 R41, RZ, RZ, R177 ;  /* 0x000000ffff297224 */ /* 0x000fe200078e00b1 */
[----:B------:R-:W-:Y:S02]  /*5e40*/  LOP3.LUT R251, R251, 0x60, RZ, 0xc0, !PT ;  /* 0x00000060fbfb7812 */ /* 0x000fe400078ec0ff */
[----:B------:R-:W-:Y:S01]  /*5e50*/  SGXT R252, R252, 0x1 ;  /* 0x00000001fcfc781a */ /* 0x000fe20000000200 */
[----:B------:R-:W-:Y:S01]  /*5e60*/  IMAD.WIDE R40, R208, 0x2, R40 ;  /* 0x00000002d0287825 */ /* 0x000fe200078e0228 */
[----:B------:R0:W-:Y:S02]  /*5e70*/  STS.U16 [R250+UR4+0x2380], R238 ;  /* 0x002380eefa007988 */ /* 0x0001e40008000404 */
[----:B------:R-:W-:Y:S01]  /*5e80*/  LOP3.LUT R251, R251, 0x90, R252, 0xf8, !PT ;  /* 0x00000090fbfb7812 */ /* 0x000fe200078ef8fc */
[----:B------:R-:W-:-:S02]  /*5e90*/  IMAD.MOV.U32 R189, RZ, RZ, R40 ;  /* 0x000000ffffbd7224 */ /* 0x000fc400078e0028 */
[----:B------:R-:W-:Y:S02]  /*5ea0*/  IMAD.MOV.U32 R177, RZ, RZ, R41 ;  /* 0x000000ffffb17224 */ /* 0x000fe400078e0029 */
[----:B------:R-:W-:Y:S02]  /*5eb0*/  IMAD.MOV.U32 R40, RZ, RZ, R188 ;  /* 0x000000ffff287224 */ /* 0x000fe400078e00bc */
[----:B------:R-:W-:Y:S02]  /*5ec0*/  IMAD.MOV.U32 R41, RZ, RZ, R175 ;  /* 0x000000ffff297224 */ /* 0x000fe400078e00af */
[----:B0-----:R-:W-:Y:S02]  /*5ed0*/  IMAD.SHL.U32 R238, R80, 0x2, RZ ;  /* 0x0000000250ee7824 */ /* 0x001fe400078e00ff */
[----:B------:R-:W-:-:S03]  /*5ee0*/  IMAD.WIDE R40, R208, 0x2, R40 ;  /* 0x00000002d0287825 */ /* 0x000fc600078e0228 */
[--C-:B------:R-:W-:Y:S02]  /*5ef0*/  LOP3.LUT R251, R251, 0x10, R238.reuse, 0x78, !PT ;  /* 0x00000010fbfb7812 */ /* 0x100fe400078e78ee */
[----:B------:R-:W-:Y:S02]  /*5f00*/  LOP3.LUT R249, R249, 0x30, R238, 0x78, !PT ;  /* 0x00000030f9f97812 */ /* 0x000fe400078e78ee */
[----:B------:R-:W-:Y:S01]  /*5f10*/  LOP3.LUT R238, R238, 0x7e, RZ, 0xc0, !PT ;  /* 0x0000007eeeee7812 */ /* 0x000fe200078ec0ff */
[----:B------:R-:W-:Y:S02]  /*5f20*/  IMAD.MOV.U32 R175, RZ, RZ, R41 ;  /* 0x000000ffffaf7224 */ /* 0x000fe400078e0029 */
[----:B------:R-:W-:Y:S01]  /*5f30*/  IMAD.MOV.U32 R188, RZ, RZ, R40 ;  /* 0x000000ffffbc7224 */ /* 0x000fe200078e0028 */
[C---:B------:R-:W-:Y:S02]  /*5f40*/  LOP3.LUT R41, R238.reuse, 0x10, RZ, 0x3c, !PT ;  /* 0x00000010ee297812 */ /* 0x040fe400078e3cff */
[----:B------:R-:W-:Y:S01]  /*5f50*/  LOP3.LUT R40, R238, 0x20, RZ, 0x3c, !PT ;  /* 0x00000020ee287812 */ /* 0x000fe200078e3cff */
[----:B------:R-:W-:Y:S04]  /*5f60*/  STS.U16 [R236+UR4+0x1200], R43 ;  /* 0x0012002bec007988 */ /* 0x000fe80008000404 */
[----:B------:R-:W-:Y:S04]  /*5f70*/  STS.U16 [R236+UR4+0x1400], R42 ;  /* 0x0014002aec007988 */ /* 0x000fe80008000404 */
[----:B------:R-:W-:Y:S04]  /*5f80*/  STS.U16 [R236+UR4+0x1600], R248 ;  /* 0x001600f8ec007988 */ /* 0x000fe80008000404 */
[----:B------:R-:W-:Y:S04]  /*5f90*/  STS.U16 [R236+UR4+0x1800], R247 ;  /* 0x001800f7ec007988 */ /* 0x000fe80008000404 */
[----:B------:R-:W-:Y:S04]  /*5fa0*/  STS.U16 [R236+UR4+0x1a00], R246 ;  /* 0x001a00f6ec007988 */ /* 0x000fe80008000404 */
[----:B------:R-:W-:Y:S04]  /*5fb0*/  STS.U16 [R236+UR4+0x1c00], R245 ;  /* 0x001c00f5ec007988 */ /* 0x000fe80008000404 */
[----:B------:R-:W-:Y:S04]  /*5fc0*/  STS.U16 [R236+UR4+0x1e00], R244 ;  /* 0x001e00f4ec007988 */ /* 0x000fe80008000404 */
[----:B------:R-:W-:Y:S04]  /*5fd0*/  STS.U16 [R236+UR4], R243 ;  /* 0x000000f3ec007988 */ /* 0x000fe80008000404 */
[----:B------:R-:W-:Y:S04]  /*5fe0*/  STS.U16 [R236+UR4+0x200], R242 ;  /* 0x000200f2ec007988 */ /* 0x000fe80008000404 */
        /* <DEDUP_REMOVED lines=22> */
[----:B------:R0:W-:Y:S04]  /*6150*/  STS.U16 [R41+UR4+0x1080], R219 ;  /* 0x001080db29007988 */ /* 0x0001e80008000404 */
[----:B------:R-:W-:Y:S04]  /*6160*/  STS.U16 [R40+UR4+0x1300], R83 ;  /* 0x0013005328007988 */ /* 0x000fe80008000404 */
[----:B------:R-:W-:Y:S01]  /*6170*/  STS.U16 [R40+UR4+0x1500], R82 ;  /* 0x0015005228007988 */ /* 0x000fe20008000404 */
[----:B0-----:R-:W-:-:S03]  /*6180*/  IMAD.MOV.U32 R41, RZ, RZ, R173 ;  /* 0x000000ffff297224 */ /* 0x001fc600078e00ad */
        /* <DEDUP_REMOVED lines=13> */
[----:B------:R0:W-:Y:S01]  /*6260*/  STS.U16 [R40+UR4+0x1100], R61 ;  /* 0x0011003d28007988 */ /* 0x0001e20008000404 */
[----:B------:R-:W-:-:S02]  /*6270*/  LOP3.LUT R238, R238, 0x30, RZ, 0x3c, !PT ;  /* 0x00000030eeee7812 */ /* 0x000fc400078e3cff */
[----:B0-----:R-:W-:-:S05]  /*6280*/  MOV R40, R186 ;  /* 0x000000ba00287202 */ /* 0x001fca0000000f00 */
[----:B------:R-:W-:-:S04]  /*6290*/  IMAD.WIDE R40, R208, 0x2, R40 ;  /* 0x00000002d0287825 */ /* 0x000fc800078e0228 */
[----:B------:R-:W-:Y:S01]  /*62a0*/  IMAD.MOV.U32 R186, RZ, RZ, R40 ;  /* 0x000000ffffba7224 */ /* 0x000fe200078e0028 */
[----:B------:R-:W-:Y:S01]  /*62b0*/  MOV R40, R180 ;  /* 0x000000b400287202 */ /* 0x000fe20000000f00 */
[----:B------:R-:W-:Y:S02]  /*62c0*/  IMAD.MOV.U32 R173, RZ, RZ, R41 ;  /* 0x000000ffffad7224 */ /* 0x000fe400078e0029 */
[----:B------:R-:W-:Y:S02]  /*62d0*/  IMAD.MOV.U32 R42, RZ, RZ, R182 ;  /* 0x000000ffff2a7224 */ /* 0x000fe400078e00b6 */
[----:B------:R-:W-:Y:S02]  /*62e0*/  IMAD.MOV.U32 R43, RZ, RZ, R169 ;  /* 0x000000ffff2b7224 */ /* 0x000fe400078e00a9 */
[----:B------:R-:W-:Y:S01]  /*62f0*/  IMAD.MOV.U32 R41, RZ, RZ, R167 ;  /* 0x000000ffff297224 */ /* 0x000fe200078e00a7 */
[----:B---3--:R0:W-:Y:S01]  /*6300*/  STS.U16 [R238+UR4+0x980], R44 ;  /* 0x0009802cee007988 */ /* 0x0081e20008000404 */
[----:B------:R-:W-:-:S04]  /*6310*/  IMAD.WIDE R42, R208, 0x2, R42 ;  /* 0x00000002d02a7825 */ /* 0x000fc800078e022a */
[----:B------:R-:W-:Y:S01]  /*6320*/  IMAD.WIDE R40, R208, 0x2, R40 ;  /* 0x00000002d0287825 */ /* 0x000fe200078e0228 */
[----:B----4-:R1:W-:Y:S03]  /*6330*/  STS.U16 [R238+UR4+0xf80], R45 ;  /* 0x000f802dee007988 */ /* 0x0103e60008000404 */
[----:B0-----:R-:W-:Y:S02]  /*6340*/  IMAD.MOV.U32 R44, RZ, RZ, R184 ;  /* 0x000000ffff2c7224 */ /* 0x001fe400078e00b8 */
[----:B------:R-:W-:Y:S02]  /*6350*/  IMAD.MOV.U32 R182, RZ, RZ, R42 ;  /* 0x000000ffffb67224 */ /* 0x000fe400078e002a */
[----:B------:R-:W-:Y:S02]  /*6360*/  IMAD.MOV.U32 R169, RZ, RZ, R43 ;  /* 0x000000ffffa97224 */ /* 0x000fe400078e002b */
[----:B-1----:R-:W-:-:S02]  /*6370*/  IMAD.MOV.U32 R45, RZ, RZ, R171 ;  /* 0x000000ffff2d7224 */ /* 0x002fc400078e00ab */
[----:B------:R-:W-:Y:S02]  /*6380*/  IMAD.MOV.U32 R180, RZ, RZ, R40 ;  /* 0x000000ffffb47224 */ /* 0x000fe400078e0028 */
[----:B------:R-:W-:-:S04]  /*6390*/  IMAD.WIDE R44, R208, 0x2, R44 ;  /* 0x00000002d02c7825 */ /* 0x000fc800078e022c */
[----:B------:R-:W-:Y:S02]  /*63a0*/  IMAD.MOV.U32 R167, RZ, RZ, R41 ;  /* 0x000000ffffa77224 */ /* 0x000fe400078e0029 */
[----:B------:R-:W-:Y:S02]  /*63b0*/  IMAD.MOV.U32 R42, RZ, RZ, R176 ;  /* 0x000000ffff2a7224 */ /* 0x000fe400078e00b0 */
[----:B------:R-:W-:Y:S02]  /*63c0*/  IMAD.MOV.U32 R43, RZ, RZ, R163 ;  /* 0x000000ffff2b7224 */ /* 0x000fe400078e00a3 */
[----:B------:R-:W-:Y:S02]  /*63d0*/  IMAD.MOV.U32 R40, RZ, RZ, R174 ;  /* 0x000000ffff287224 */ /* 0x000fe400078e00ae */
[----:B------:R-:W-:Y:S02]  /*63e0*/  IMAD.MOV.U32 R41, RZ, RZ, R161 ;  /* 0x000000ffff297224 */ /* 0x000fe400078e00a1 */
[----:B------:R-:W-:Y:S01]  /*63f0*/  IMAD.MOV.U32 R184, RZ, RZ, R44 ;  /* 0x000000ffffb87224 */ /* 0x000fe200078e002c */
[----:B------:R-:W-:Y:S01]  /*6400*/  MOV R44, R178 ;  /* 0x000000b2002c7202 */ /* 0x000fe20000000f00 */
[----:B------:R-:W-:-:S02]  /*6410*/  IMAD.MOV.U32 R171, RZ, RZ, R45 ;  /* 0x000000ffffab7224 */ /* 0x000fc400078e002d */
[----:B------:R-:W-:Y:S02]  /*6420*/  IMAD.MOV.U32 R45, RZ, RZ, R165 ;  /* 0x000000ffff2d7224 */ /* 0x000fe400078e00a5 */
[C---:B------:R-:W-:Y:S01]  /*6430*/  IMAD.WIDE R42, R208.reuse, 0x2, R42 ;  /* 0x00000002d02a7825 */ /* 0x040fe200078e022a */
[----:B------:R-:W0:Y:S03]  /*6440*/  S2UR UR7, SR_CgaCtaId ;  /* 0x00000000000779c3 */ /* 0x000e260000008800 */
[----:B------:R-:W-:Y:S01]  /*6450*/  IMAD.WIDE R40, R208, 0x2, R40 ;  /* 0x00000002d0287825 */ /* 0x000fe200078e0228 */
[----:B------:R-:W-:-:S03]  /*6460*/  MOV R176, R42 ;  /* 0x0000002a00b07202 */ /* 0x000fc60000000f00 */
[----:B------:R-:W-:-:S04]  /*6470*/  IMAD.WIDE R44, R208, 0x2, R44 ;  /* 0x00000002d02c7825 */ /* 0x000fc800078e022c */
[----:B------:R-:W-:Y:S01]  /*6480*/  IMAD.MOV.U32 R174, RZ, RZ, R40 ;  /* 0x000000ffffae7224 */ /* 0x000fe200078e0028 */
[----:B------:R-:W-:Y:S01]  /*6490*/  MOV R40, R168 ;  /* 0x000000a800287202 */ /* 0x000fe20000000f00 */
[----:B------:R-:W-:Y:S02]  /*64a0*/  IMAD.MOV.U32 R163, RZ, RZ, R43 ;  /* 0x000000ffffa37224 */ /* 0x000fe400078e002b */
[----:B------:R-:W-:Y:S02]  /*64b0*/  IMAD.MOV.U32 R161, RZ, RZ, R41 ;  /* 0x000000ffffa17224 */ /* 0x000fe400078e0029 */
[----:B------:R-:W-:Y:S02]  /*64c0*/  IMAD.MOV.U32 R42, RZ, RZ, R170 ;  /* 0x000000ffff2a7224 */ /* 0x000fe400078e00aa */
[----:B------:R-:W-:Y:S02]  /*64d0*/  IMAD.MOV.U32 R43, RZ, RZ, R157 ;  /* 0x000000ffff2b7224 */ /* 0x000fe400078e009d */
[----:B------:R-:W-:-:S02]  /*64e0*/  IMAD.MOV.U32 R41, RZ, RZ, R155 ;  /* 0x000000ffff297224 */ /* 0x000fc400078e009b */
[----:B------:R-:W-:Y:S02]  /*64f0*/  IMAD.MOV.U32 R178, RZ, RZ, R44 ;  /* 0x000000ffffb27224 */ /* 0x000fe400078e002c */
[----:B------:R-:W-:Y:S02]  /*6500*/  IMAD.MOV.U32 R165, RZ, RZ, R45 ;  /* 0x000000ffffa57224 */ /* 0x000fe400078e002d */
[----:B------:R-:W-:Y:S02]  /*6510*/  IMAD.MOV.U32 R44, RZ, RZ, R172 ;  /* 0x000000ffff2c7224 */ /* 0x000fe400078e00ac */
[----:B------:R-:W-:Y:S02]  /*6520*/  IMAD.MOV.U32 R45, RZ, RZ, R159 ;  /* 0x000000ffff2d7224 */ /* 0x000fe400078e009f */
[C---:B------:R-:W-:Y:S01]  /*6530*/  IMAD.WIDE R42, R208.reuse, 0x2, R42 ;  /* 0x00000002d02a7825 */ /* 0x040fe200078e022a */
[----:B------:R-:W-:Y:S03]  /*6540*/  STS.U16 [R238+UR4+0x1180], R60 ;  /* 0x0011803cee007988 */ /* 0x000fe60008000404 */
[C---:B------:R-:W-:Y:S01]  /*6550*/  IMAD.WIDE R40, R208.reuse, 0x2, R40 ;  /* 0x00000002d0287825 */ /* 0x040fe200078e0228 */
[----:B------:R-:W-:Y:S03]  /*6560*/  STS.U16 [R238+UR4+0x1380], R59 ;  /* 0x0013803bee007988 */ /* 0x000fe60008000404 */
[----:B------:R-:W-:Y:S01]  /*6570*/  IMAD.WIDE R44, R208, 0x2, R44 ;  /* 0x00000002d02c7825 */ /* 0x000fe200078e022c */
[----:B------:R-:W-:Y:S03]  /*6580*/  STS.U16 [R238+UR4+0x1580], R58 ;  /* 0x0015803aee007988 */ /* 0x000fe60008000404 */
[----:B------:R-:W-:Y:S01]  /*6590*/  IMAD.MOV.U32 R170, RZ, RZ, R42 ;  /* 0x000000ffffaa7224 */ /* 0x000fe200078e002a */
[----:B------:R-:W-:Y:S01]  /*65a0*/  STS.U16 [R238+UR4+0x1780], R57 ;  /* 0x00178039ee007988 */ /* 0x000fe20008000404 */
[----:B------:R-:W-:-:S02]  /*65b0*/  IMAD.MOV.U32 R157, RZ, RZ, R43 ;  /* 0x000000ffff9d7224 */ /* 0x000fc400078e002b */
[----:B------:R-:W-:Y:S01]  /*65c0*/  IMAD.MOV.U32 R168, RZ, RZ, R40 ;  /* 0x000000ffffa87224 */ /* 0x000fe200078e0028 */
[----:B------:R-:W-:Y:S01]  /*65d0*/  STS.U16 [R238+UR4+0x1980], R56 ;  /* 0x00198038ee007988 */ /* 0x000fe20008000404 */
[----:B------:R-:W-:-:S03]  /*65e0*/  IMAD.MOV.U32 R155, RZ, RZ, R41 ;  /* 0x000000ffff9b7224 */ /* 0x000fc600078e0029 */
        /* <DEDUP_REMOVED lines=8> */
[----:B------:R-:W-:Y:S04]  /*6670*/  STS.U16 [R238+UR4+0x380], R51 ;  /* 0x00038033ee007988 */ /* 0x000fe80008000404 */
[----:B------:R-:W-:Y:S04]  /*6680*/  STS.U16 [R238+UR4+0x580], R50 ;  /* 0x00058032ee007988 */ /* 0x000fe80008000404 */
[----:B-----5:R-:W-:Y:S04]  /*6690*/  STS.U16 [R238+UR4+0x780], R49 ;  /* 0x00078031ee007988 */ /* 0x020fe80008000404 */
[----:B--2---:R-:W-:Y:S04]  /*66a0*/  STS.U16 [R238+UR4+0xb80], R48 ;  /* 0x000b8030ee007988 */ /* 0x004fe80008000404 */
[----:B------:R-:W-:Y:S01]  /*66b0*/  STS.U16 [R238+UR4+0xd80], R47 ;  /* 0x000d802fee007988 */ /* 0x000fe20008000404 */
[----:B------:R-:W-:Y:S01]  /*66c0*/  IMAD.MOV.U32 R172, RZ, RZ, R44 ;  /* 0x000000ffffac7224 */ /* 0x000fe200078e002c */
[----:B------:R-:W-:Y:S01]  /*66d0*/  MOV R44, R166 ;  /* 0x000000a6002c7202 */ /* 0x000fe20000000f00 */
[----:B------:R-:W-:-:S02]  /*66e0*/  IMAD.MOV.U32 R159, RZ, RZ, R45 ;  /* 0x000000ffff9f7224 */ /* 0x000fc400078e002d */
[----:B------:R-:W-:Y:S02]  /*66f0*/  IMAD.MOV.U32 R45, RZ, RZ, R153 ;  /* 0x000000ffff2d7224 */ /* 0x000fe400078e0099 */
[----:B------:R-:W-:-:S04]  /*6700*/  IMAD.WIDE R42, R208, 0x2, R42 ;  /* 0x00000002d02a7825 */ /* 0x000fc800078e022a */
[----:B------:R-:W-:Y:S01]  /*6710*/  IMAD.WIDE R40, R208, 0x2, R40 ;  /* 0x00000002d0287825 */ /* 0x000fe200078e0228 */
[----:B------:R-:W-:Y:S01]  /*6720*/  LOP3.LUT R80, R80, 0x20, RZ, 0xc0, !PT ;  /* 0x0000002050507812 */ /* 0x000fe200078ec0ff */
[----:B------:R-:W-:Y:S01]  /*6730*/  UMOV UR6, 0x400 ;  /* 0x0000040000067882 */ /* 0x000fe20000000000 */
[----:B------:R-:W-:Y:S01]  /*6740*/  MOV R164, R42 ;  /* 0x0000002a00a47202 */ /* 0x000fe20000000f00 */
[----:B------:R-:W-:-:S04]  /*6750*/  IMAD.WIDE R44, R208, 0x2, R44 ;  /* 0x00000002d02c7825 */ /* 0x000fc800078e022c */
[----:B------:R-:W-:Y:S01]  /*6760*/  IMAD.MOV.U32 R162, RZ, RZ, R40 ;  /* 0x000000ffffa27224 */ /* 0x000fe200078e0028 */
[----:B------:R-:W-:Y:S01]  /*6770*/  MOV R40, R156 ;  /* 0x0000009c00287202 */ /* 0x000fe20000000f00 */
[----:B------:R-:W-:Y:S02]  /*6780*/  IMAD.MOV.U32 R151, RZ, RZ, R43 ;  /* 0x000000ffff977224 */ /* 0x000fe400078e002b */
[----:B------:R-:W-:Y:S02]  /*6790*/  IMAD.MOV.U32 R149, RZ, RZ, R41 ;  /* 0x000000ffff957224 */ /* 0x000fe400078e0029 */
[----:B------:R-:W-:Y:S02]  /*67a0*/  IMAD.MOV.U32 R42, RZ, RZ, R158 ;  /* 0x000000ffff2a7224 */ /* 0x000fe400078e009e */
[----:B------:R-:W-:Y:S02]  /*67b0*/  IMAD.MOV.U32 R43, RZ, RZ, R143 ;  /* 0x000000ffff2b7224 */ /* 0x000fe400078e008f */
[----:B------:R-:W-:Y:S01]  /*67c0*/  IMAD.MOV.U32 R41, RZ, RZ, R141 ;  /* 0x000000ffff297224 */ /* 0x000fe200078e008d */
[----:B0-----:R-:W-:Y:S01]  /*67d0*/  ULEA UR6, UR7, UR6, 0x18 ;  /* 0x0000000607067291 */ /* 0x001fe2000f8ec0ff */
[----:B------:R-:W-:-:S02]  /*67e0*/  IMAD.MOV.U32 R166, RZ, RZ, R44 ;  /* 0x000000ffffa67224 */ /* 0x000fc400078e002c */
[----:B------:R-:W-:Y:S02]  /*67f0*/  IMAD.MOV.U32 R153, RZ, RZ, R45 ;  /* 0x000000ffff997224 */ /* 0x000fe400078e002d */
[----:B------:R-:W-:Y:S02]  /*6800*/  IMAD.SHL.U32 R80, R80, 0x10, RZ ;  /* 0x0000001050507824 */ /* 0x000fe400078e00ff */
[----:B------:R-:W-:Y:S02]  /*6810*/  IMAD.MOV.U32 R44, RZ, RZ, R160 ;  /* 0x000000ffff2c7224 */ /* 0x000fe400078e00a0 */
[----:B------:R-:W-:Y:S02]  /*6820*/  IMAD.MOV.U32 R45, RZ, RZ, R145 ;  /* 0x000000ffff2d7224 */ /* 0x000fe400078e0091 */
[----:B------:R-:W-:-:S04]  /*6830*/  IMAD.WIDE R42, R208, 0x2, R42 ;  /* 0x00000002d02a7825 */ /* 0x000fc800078e022a */
[C---:B------:R-:W-:Y:S01]  /*6840*/  IMAD.WIDE R40, R208.reuse, 0x2, R40 ;  /* 0x00000002d0287825 */ /* 0x040fe200078e0228 */
[----:B------:R-:W-:Y:S01]  /*6850*/  IADD3 R72, PT, PT, R251, UR6, R72 ;  /* 0x00000006fb487c10 */ /* 0x000fe2000fffe048 */
[----:B------:R-:W-:Y:S01]  /*6860*/  BAR.SYNC.DEFER_BLOCKING 0x0 ;  /* 0x0000000000007b1d */ /* 0x000fe20000010000 */
[----:B------:R-:W-:Y:S01]  /*6870*/  IADD3 R80, PT, PT, R249, UR6, R80 ;  /* 0x00000006f9507c10 */ /* 0x000fe2000fffe050 */
[----:B------:R-:W-:-:S04]  /*6880*/  IMAD.WIDE R44, R208, 0x2, R44 ;  /* 0x00000002d02c7825 */ /* 0x000fc800078e022c */
[----:B------:R-:W-:Y:S02]  /*6890*/  IMAD.MOV.U32 R158, RZ, RZ, R42 ;  /* 0x000000ffff9e7224 */ /* 0x000fe400078e002a */
        /* <DEDUP_REMOVED lines=8> */
[----:B------:R-:W-:Y:S01]  /*6920*/  IMAD.MOV.U32 R145, RZ, RZ, R45 ;  /* 0x000000ffff917224 */ /* 0x000fe200078e002d */
[----:B------:R-:W-:Y:S01]  /*6930*/  LDSM.16.MT88.4 R76, [R72+0x2000] ;  /* 0x00200000484c783b */ /* 0x000fe20000004200 */
[----:B------:R-:W-:-:S03]  /*6940*/  IMAD.WIDE R42, R208, 0x2, R42 ;  /* 0x00000002d02a7825 */ /* 0x000fc600078e022a */
[----:B------:R-:W0:Y:S01]  /*6950*/  LDSM.16.M88.4 R44, [R80+0x1400] ;  /* 0x00140000502c783b */ /* 0x000e220000000200 */
[----:B------:R-:W-:Y:S01]  /*6960*/  IMAD.WIDE R40, R208, 0x2, R40 ;  /* 0x00000002d0287825 */ /* 0x000fe200078e0228 */
[----:B------:R-:W-:Y:S02]  /*6970*/  MOV R152, R42 ;  /* 0x0000002a00987202 */ /* 0x000fe40000000f00 */
[----:B------:R-:W-:Y:S01]  /*6980*/  LDSM.16.M88.4 R48, [R80+0x1000] ;  /* 0x001000005030783b */ /* 0x000fe20000000200 */
[----:B------:R-:W-:Y:S02]  /*6990*/  IMAD.MOV.U32 R137, RZ, RZ, R43 ;  /* 0x000000ffff897224 */ /* 0x000fe400078e002b */
[----:B------:R-:W-:Y:S01]  /*69a0*/  IMAD.MOV.U32 R150, RZ, RZ, R40 ;  /* 0x000000ffff967224 */ /* 0x000fe200078e0028 */
[----:B------:R-:W-:Y:S01]  /*69b0*/  LDSM.16.M88.4 R64, [R80] ;  /* 0x000000005040783b */ /* 0x000fe20000000200 */
[----:B------:R-:W-:-:S03]  /*69c0*/  IMAD.MOV.U32 R135, RZ, RZ, R41 ;  /* 0x000000ffff877224 */ /* 0x000fc600078e0029 */
[----:B------:R-:W1:Y:S04]  /*69d0*/  LDSM.16.M88.4 R40, [R80+0x1800] ;  /* 0x001800005028783b */ /* 0x000e680000000200 */
[----:B------:R-:W2:Y:S04]  /*69e0*/  LDSM.16.M88.4 R60, [R80+0x400] ;  /* 0x00040000503c783b */ /* 0x000ea80000000200 */
[----:B------:R-:W3:Y:S04]  /*69f0*/  LDSM.16.M88.4 R56, [R80+0x800] ;  /* 0x000800005038783b */ /* 0x000ee80000000200 */
[----:B------:R-:W4:Y:S04]  /*6a00*/  LDSM.16.M88.4 R52, [R80+0xc00] ;  /* 0x000c00005034783b */ /* 0x000f280000000200 */
[----:B------:R-:W5:Y:S04]  /*6a10*/  LDSM.16.M88.4 R80, [R80+0x1c00] ;  /* 0x001c00005050783b */ /* 0x000f680000000200 */
[----:B------:R-:W2:Y:S01]  /*6a20*/  LDSM.16.MT88.4 R72, [R72+0x2200] ;  /* 0x002200004848783b */ /* 0x000ea20000004200 */
[----:B0-----:R-:W-:Y:S01]  /*6a30*/  HMMA.16816.F32 R88, R76, R44, R88 ;  /* 0x0000002c4c58723c */ /* 0x001fe20000001858 */
[----:B------:R-:W-:Y:S01]  /*6a40*/  MOV R44, R130 ;  /* 0x00000082002c7202 */ /* 0x000fe20000000f00 */
[----:B------:R-:W-:-:S04]  /*6a50*/  IMAD.MOV.U32 R45, RZ, RZ, R117 ;  /* 0x000000ffff2d7224 */ /* 0x000fc800078e0075 */
[----:B------:R-:W-:Y:S02]  /*6a60*/  IMAD.WIDE R44, R208, 0x2, R44 ;  /* 0x00000002d02c7825 */ /* 0x000fe400078e022c */
[C---:B-1----:R-:W-:Y:S02]  /*6a70*/  HMMA.16816.F32 R84, R76.reuse, R40, R84 ;  /* 0x000000284c54723c */ /* 0x042fe40000001854 */
[----:B------:R-:W-:Y:S02]  /*6a80*/  IMAD.MOV.U32 R40, RZ, RZ, R124 ;  /* 0x000000ffff287224 */ /* 0x000fe400078e007c */
[----:B------:R-:W-:Y:S02]  /*6a90*/  IMAD.MOV.U32 R41, RZ, RZ, R39 ;  /* 0x000000ffff297224 */ /* 0x000fe400078e0027 */
[----:B------:R-:W-:Y:S02]  /*6aa0*/  IMAD.MOV.U32 R130, RZ, RZ, R44 ;  /* 0x000000ffff827224 */ /* 0x000fe400078e002c */
[----:B------:R-:W-:Y:S01]  /*6ab0*/  IMAD.MOV.U32 R117, RZ, RZ, R45 ;  /* 0x000000ffff757224 */ /* 0x000fe200078e002d */
[----:B------:R-:W-:Y:S01]  /*6ac0*/  HMMA.16816.F32 R92, R76, R48, R92 ;  /* 0x000000304c5c723c */ /* 0x000fe2000000185c */
[----:B------:R-:W-:-:S02]  /*6ad0*/  IMAD.MOV.U32 R44, RZ, RZ, R126 ;  /* 0x000000ffff2c7224 */ /* 0x000fc400078e007e */
[----:B------:R-:W-:Y:S02]  /*6ae0*/  IMAD.MOV.U32 R45, RZ, RZ, R113 ;  /* 0x000000ffff2d7224 */ /* 0x000fe400078e0071 */
[----:B------:R-:W-:-:S04]  /*6af0*/  IMAD.WIDE R40, R208, 0x2, R40 ;  /* 0x00000002d0287825 */ /* 0x000fc800078e0228 */
[----:B------:R-:W-:Y:S02]  /*6b00*/  IMAD.MOV.U32 R48, RZ, RZ, R136 ;  /* 0x000000ffff307224 */ /* 0x000fe400078e0088 */
[----:B------:R-:W-:Y:S02]  /*6b10*/  IMAD.MOV.U32 R49, RZ, RZ, R123 ;  /* 0x000000ffff317224 */ /* 0x000fe400078e007b */
[----:B------:R-:W-:-:S04]  /*6b20*/  IMAD.WIDE R44, R208, 0x2, R44 ;  /* 0x00000002d02c7825 */ /* 0x000fc800078e022c */
[----:B------:R-:W-:Y:S01]  /*6b30*/  IMAD.MOV.U32 R124, RZ, RZ, R40 ;  /* 0x000000ffff7c7224 */ /* 0x000fe200078e0028 */
[----:B------:R-:W-:Y:S01]  /*6b40*/  MOV R40, R118 ;  /* 0x0000007600287202 */ /* 0x000fe20000000f00 */
[----:B------:R-:W-:-:S04]  /*6b50*/  IMAD.WIDE R48, R208, 0x2, R48 ;  /* 0x00000002d0307825 */ /* 0x000fc800078e0230 */
[----:B------:R-:W-:Y:S02]  /*6b60*/  IMAD.MOV.U32 R39, RZ, RZ, R41 ;  /* 0x000000ffff277224 */ /* 0x000fe400078e0029 */
[----:B------:R-:W-:Y:S01]  /*6b70*/  IMAD.MOV.U32 R41, RZ, RZ, R33 ;  /* 0x000000ffff297224 */ /* 0x000fe200078e0021 */
[----:B------:R-:W-:Y:S01]  /*6b80*/  MOV R126, R44 ;  /* 0x0000002c007e7202 */ /* 0x000fe20000000f00 */
[----:B------:R-:W-:Y:S02]  /*6b90*/  IMAD.MOV.U32 R136, RZ, RZ, R48 ;  /* 0x000000ffff887224 */ /* 0x000fe400078e0030 */
[----:B------:R-:W-:Y:S02]  /*6ba0*/  IMAD.MOV.U32 R123, RZ, RZ, R49 ;  /* 0x000000ffff7b7224 */ /* 0x000fe400078e0031 */
[----:B------:R-:W-:Y:S02]  /*6bb0*/  IMAD.MOV.U32 R113, RZ, RZ, R45 ;  /* 0x000000ffff717224 */ /* 0x000fe400078e002d */
[----:B------:R-:W-:-:S02]  /*6bc0*/  IMAD.MOV.U32 R48, RZ, RZ, R132 ;  /* 0x000000ffff307224 */ /* 0x000fc400078e0084 */
[----:B------:R-:W-:Y:S02]  /*6bd0*/  IMAD.MOV.U32 R49, RZ, RZ, R119 ;  /* 0x000000ffff317224 */ /* 0x000fe400078e0077 */
[----:B------:R-:W-:Y:S02]  /*6be0*/  IMAD.MOV.U32 R44, RZ, RZ, R120 ;  /* 0x000000ffff2c7224 */ /* 0x000fe400078e0078 */
[----:B------:R-:W-:Y:S02]  /*6bf0*/  IMAD.MOV.U32 R45, RZ, RZ, R35 ;  /* 0x000000ffff2d7224 */ /* 0x000fe400078e0023 */
[----:B------:R-:W-:-:S04]  /*6c00*/  IMAD.WIDE R40, R208, 0x2, R40 ;  /* 0x00000002d0287825 */ /* 0x000fc800078e0228 */
[----:B------:R-:W-:-:S04]  /*6c10*/  IMAD.WIDE R48, R208, 0x2, R48 ;  /* 0x00000002d0307825 */ /* 0x000fc800078e0230 */
[----:B------:R-:W-:-:S04]  /*6c20*/  IMAD.WIDE R44, R208, 0x2, R44 ;  /* 0x00000002d02c7825 */ /* 0x000fc800078e022c */
        /* <DEDUP_REMOVED lines=8> */
[----:B------:R-:W-:Y:S02]  /*6cb0*/  IMAD.MOV.U32 R119, RZ, RZ, R49 ;  /* 0x000000ffff777224 */ /* 0x000fe400078e0031 */
[----:B------:R-:W-:Y:S02]  /*6cc0*/  IMAD.MOV.U32 R44, RZ, RZ, R114 ;  /* 0x000000ffff2c7224 */ /* 0x000fe400078e0072 */
[----:B------:R-:W-:Y:S02]  /*6cd0*/  IMAD.MOV.U32 R45, RZ, RZ, R29 ;  /* 0x000000ffff2d7224 */ /* 0x000fe400078e001d */
[----:B------:R-:W-:-:S04]  /*6ce0*/  IMAD.WIDE R40, R208, 0x2, R40 ;  /* 0x00000002d0287825 */ /* 0x000fc800078e0228 */
        /* <DEDUP_REMOVED lines=37> */
[C---:B------:R-:W-:Y:S01]  /*6f40*/  HMMA.16816.F32 R108, R76.reuse, R64, R108 ;  /* 0x000000404c6c723c */ /* 0x040fe2000000186c */
[----:B------:R-:W-:Y:S01]  /*6f50*/  IMAD.MOV.U32 R116, RZ, RZ, R48 ;  /* 0x000000ffff747224 */ /* 0x000fe200078e0030 */
[----:B------:R-:W-:Y:S01]  /*6f60*/  MOV R30, R44 ;  /* 0x0000002c001e7202 */ /* 0x000fe20000000f00 */
[----:B------:R-:W-:Y:S02]  /*6f70*/  IMAD.MOV.U32 R31, RZ, RZ, R49 ;  /* 0x000000ffff1f7224 */ /* 0x000fe400078e0031 */
[----:B------:R-:W-:Y:S02]  /*6f80*/  IMAD.MOV.U32 R17, RZ, RZ, R45 ;  /* 0x000000ffff117224 */ /* 0x000fe400078e002d */
[----:B------:R-:W-:Y:S01]  /*6f90*/  IMAD.MOV.U32 R48, RZ, RZ, R38 ;  /* 0x000000ffff307224 */ /* 0x000fe200078e0026 */
[----:B--2---:R-:W-:Y:S01]  /*6fa0*/  HMMA.16816.F32 R104, R76, R60, R104 ;  /* 0x0000003c4c68723c */ /* 0x004fe20000001868 */
[----:B------:R-:W-:-:S02]  /*6fb0*/  IMAD.MOV.U32 R49, RZ, RZ, R25 ;  /* 0x000000ffff317224 */ /* 0x000fc400078e0019 */
[----:B------:R-:W-:Y:S02]  /*6fc0*/  IMAD.MOV.U32 R44, RZ, RZ, R24 ;  /* 0x000000ffff2c7224 */ /* 0x000fe400078e0018 */
[----:B------:R-:W-:Y:S02]  /*6fd0*/  IMAD.MOV.U32 R45, RZ, RZ, R11 ;  /* 0x000000ffff2d7224 */ /* 0x000fe400078e000b */
[C---:B------:R-:W-:Y:S01]  /*6fe0*/  IMAD.WIDE R40, R208.reuse, 0x2, R40 ;  /* 0x00000002d0287825 */ /* 0x040fe200078e0228 */
[----:B---3--:R-:W-:Y:S03]  /*6ff0*/  HMMA.16816.F32 R100, R76, R56, R100 ;  /* 0x000000384c64723c */ /* 0x008fe60000001864 */
[----:B------:R-:W-:-:S05]  /*7000*/  IMAD.WIDE R48, R208, 0x2, R48 ;  /* 0x00000002d0307825 */ /* 0x000fca00078e0230 */
[----:B----4-:R-:W-:Y:S01]  /*7010*/  HMMA.16816.F32 R96, R76, R52, R96 ;  /* 0x000000344c60723c */ /* 0x010fe20000001860 */
[----:B------:R-:W-:-:S07]  /*7020*/  IMAD.WIDE R44, R208, 0x2, R44 ;  /* 0x00000002d02c7825 */ /* 0x000fce00078e022c */
[----:B-----5:R-:W-:Y:S01]  /*7030*/  HMMA.16816.F32 R68, R76, R80, R68 ;  /* 0x000000504c44723c */ /* 0x020fe20000001844 */
[----:B------:R-:W-:Y:S02]  /*7040*/  IMAD.MOV.U32 R22, RZ, RZ, R40 ;  /* 0x000000ffff167224 */ /* 0x000fe400078e0028 */
[----:B------:R-:W-:Y:S02]  /*7050*/  IMAD.MOV.U32 R9, RZ, RZ, R41 ;  /* 0x000000ffff097224 */ /* 0x000fe400078e0029 */
[----:B------:R-:W-:Y:S02]  /*7060*/  IMAD.MOV.U32 R40, RZ, RZ, R16 ;  /* 0x000000ffff287224 */ /* 0x000fe400078e0010 */
[----:B------:R-:W-:Y:S01]  /*7070*/  IMAD.MOV.U32 R41, RZ, RZ, R3 ;  /* 0x000000ffff297224 */ /* 0x000fe200078e0003 */
[----:B------:R-:W-:Y:S01]  /*7080*/  MOV R56, R154 ;  /* 0x0000009a00387202 */ /* 0x000fe20000000f00 */
[----:B------:R-:W-:Y:S01]  /*7090*/  IMAD.MOV.U32 R250, RZ, RZ, R194 ;  /* 0x000000fffffa7224 */ /* 0x000fe200078e00c2 */
[----:B------:R-:W-:Y:S01]  /*70a0*/  MOV R52, R142 ;  /* 0x0000008e00347202 */ /* 0x000fe20000000f00 */
[----:B------:R-:W-:-:S02]  /*70b0*/  IMAD.MOV.U32 R251, RZ, RZ, R187 ;  /* 0x000000fffffb7224 */ /* 0x000fc400078e00bb */
[----:B------:R-:W-:Y:S01]  /*70c0*/  IMAD.MOV.U32 R38, RZ, RZ, R48 ;  /* 0x000000ffff267224 */ /* 0x000fe200078e0030 */
[----:B------:R-:W-:Y:S01]  /*70d0*/  MOV R48, R32 ;  /* 0x0000002000307202 */ /* 0x000fe20000000f00 */
[----:B------:R-:W-:Y:S02]  /*70e0*/  IMAD.MOV.U32 R24, RZ, RZ, R44 ;  /* 0x000000ffff187224 */ /* 0x000fe400078e002c */
[----:B------:R-:W-:Y:S02]  /*70f0*/  IMAD.MOV.U32 R11, RZ, RZ, R45 ;  /* 0x000000ffff0b7224 */ /* 0x000fe400078e002d */
[----:B------:R-:W-:Y:S02]  /*7100*/  IMAD.MOV.U32 R25, RZ, RZ, R49 ;  /* 0x000000ffff197224 */ /* 0x000fe400078e0031 */
[----:B------:R-:W-:Y:S02]  /*7110*/  IMAD.MOV.U32 R44, RZ, RZ, R18 ;  /* 0x000000ffff2c7224 */ /* 0x000fe400078e0012 */
[----:B------:R-:W-:-:S02]  /*7120*/  IMAD.MOV.U32 R45, RZ, RZ, R5 ;  /* 0x000000ffff2d7224 */ /* 0x000fc400078e0005 */
[----:B------:R-:W-:-:S04]  /*7130*/  IMAD.WIDE R40, R208, 0x2, R40 ;  /* 0x00000002d0287825 */ /* 0x000fc800078e0228 */
[----:B------:R-:W-:Y:S02]  /*7140*/  IMAD.MOV.U32 R57, RZ, RZ, R139 ;  /* 0x000000ffff397224 */ /* 0x000fe400078e008b */
[----:B------:R-:W-:Y:S02]  /*7150*/  IMAD.MOV.U32 R53, RZ, RZ, R129 ;  /* 0x000000ffff357224 */ /* 0x000fe400078e0081 */
[----:B------:R-:W-:Y:S02]  /*7160*/  IMAD.MOV.U32 R49, RZ, RZ, R19 ;  /* 0x000000ffff317224 */ /* 0x000fe400078e0013 */
[----:B------:R-:W-:-:S04]  /*7170*/  IMAD.WIDE R250, R208, 0x2, R250 ;  /* 0x00000002d0fa7825 */ /* 0x000fc800078e02fa */
[----:B------:R-:W-:-:S04]  /*7180*/  IMAD.WIDE R44, R208, 0x2, R44 ;  /* 0x00000002d02c7825 */ /* 0x000fc800078e022c */
[----:B------:R-:W-:Y:S01]  /*7190*/  IMAD.MOV.U32 R16, RZ, RZ, R40 ;  /* 0x000000ffff107224 */ /* 0x000fe200078e0028 */
[----:B------:R-:W-:Y:S01]  /*71a0*/  MOV R40, R10 ;  /* 0x0000000a00287202 */ /* 0x000fe20000000f00 */
[----:B------:R-:W-:Y:S01]  /*71b0*/  IMAD.WIDE R56, R208, 0x2, R56 ;  /* 0x00000002d0387825 */ /* 0x000fe200078e0238 */
[----:B------:R-:W-:-:S03]  /*71c0*/  MOV R187, R251 ;  /* 0x000000fb00bb7202 */ /* 0x000fc60000000f00 */
[C---:B------:R-:W-:Y:S01]  /*71d0*/  IMAD.WIDE R52, R208.reuse, 0x2, R52 ;  /* 0x00000002d0347825 */ /* 0x040fe200078e0234 */
[----:B------:R-:W-:Y:S03]  /*71e0*/  HMMA.16816.F32 R84, R72, R42, R84 ;  /* 0x0000002a4854723c */ /* 0x000fe60000001854 */
[----:B------:R-:W-:-:S04]  /*71f0*/  IMAD.WIDE R48, R208, 0x2, R48 ;  /* 0x00000002d0307825 */ /* 0x000fc800078e0230 */
[----:B------:R-:W-:Y:S02]  /*7200*/  IMAD.MOV.U32 R3, RZ, RZ, R41 ;  /* 0x000000ffff037224 */ /* 0x000fe400078e0029 */
[----:B------:R-:W-:Y:S01]  /*7210*/  IMAD.MOV.U32 R41, RZ, RZ, R203 ;  /* 0x000000ffff297224 */ /* 0x000fe200078e00cb */
[----:B------:R-:W-:Y:S01]  /*7220*/  MOV R18, R44 ;  /* 0x0000002c00127202 */ /* 0x000fe20000000f00 */
[----:B------:R-:W-:Y:S01]  /*7230*/  IMAD.MOV.U32 R194, RZ, RZ, R250 ;  /* 0x000000ffffc27224 */ /* 0x000fe200078e00fa */
[----:B------:R-:W-:Y:S01]  /*7240*/  HMMA.16816.F32 R108, R72, R66, R108 ;  /* 0x00000042486c723c */ /* 0x000fe2000000186c */
[----:B------:R-:W-:Y:S02]  /*7250*/  IMAD.MOV.U32 R250, RZ, RZ, R192 ;  /* 0x000000fffffa7224 */ /* 0x000fe400078e00c0 */
[----:B------:R-:W-:Y:S02]  /*7260*/  IMAD.MOV.U32 R251, RZ, RZ, R183 ;  /* 0x000000fffffb7224 */ /* 0x000fe400078e00b7 */
[----:B------:R-:W-:-:S02]  /*7270*/  IMAD.MOV.U32 R154, RZ, RZ, R56 ;  /* 0x000000ffff9a7224 */ /* 0x000fc400078e0038 */
[----:B------:R-:W-:Y:S01]  /*7280*/  IMAD.MOV.U32 R139, RZ, RZ, R57 ;  /* 0x000000ffff8b7224 */ /* 0x000fe200078e0039 */
[C---:B------:R-:W-:Y:S01]  /*7290*/  HMMA.16816.F32 R104, R72.reuse, R62, R104 ;  /* 0x0000003e4868723c */ /* 0x040fe20000001868 */
[----:B------:R-:W-:Y:S02]  /*72a0*/  IMAD.MOV.U32 R142, RZ, RZ, R52 ;  /* 0x000000ffff8e7224 */ /* 0x000fe400078e0034 */
[----:B------:R-:W-:Y:S02]  /*72b0*/  IMAD.MOV.U32 R129, RZ, RZ, R53 ;  /* 0x000000ffff817224 */ /* 0x000fe400078e0035 */
[----:B------:R-:W-:Y:S02]  /*72c0*/  IMAD.MOV.U32 R32, RZ, RZ, R48 ;  /* 0x000000ffff207224 */ /* 0x000fe400078e0030 */
[----:B------:R-:W-:Y:S01]  /*72d0*/  IMAD.MOV.U32 R19, RZ, RZ, R49 ;  /* 0x000000ffff137224 */ /* 0x000fe200078e0031 */
[----:B------:R-:W-:Y:S01]  /*72e0*/  HMMA.16816.F32 R100, R72, R58, R100 ;  /* 0x0000003a4864723c */ /* 0x000fe20000001864 */
[----:B------:R-:W-:-:S02]  /*72f0*/  IMAD.MOV.U32 R5, RZ, RZ, R45 ;  /* 0x000000ffff057224 */ /* 0x000fc400078e002d */
[----:B------:R-:W-:Y:S02]  /*7300*/  IMAD.MOV.U32 R42, RZ, RZ, R6 ;  /* 0x000000ffff2a7224 */ /* 0x000fe400078e0006 */
[----:B------:R-:W-:Y:S02]  /*7310*/  IMAD.MOV.U32 R43, RZ, RZ, R201 ;  /* 0x000000ffff2b7224 */ /* 0x000fe400078e00c9 */
        /* <DEDUP_REMOVED lines=10> */
[----:B------:R-:W-:Y:S01]  /*73c0*/  IMAD.WIDE R40, R208, 0x2, R40 ;  /* 0x00000002d0287825 */ /* 0x000fe200078e0228 */
[----:B------:R-:W-:Y:S01]  /*73d0*/  HMMA.16816.F32 R68, R72, R82, R68 ;  /* 0x000000524844723c */ /* 0x000fe20000001844 */
[----:B------:R-:W-:-:S02]  /*73e0*/  UIADD3 UR5, UPT, UPT, UR5, -0x1, URZ ;  /* 0xffffffff05057890 */ /* 0x000fc4000fffe0ff */
[----:B------:R-:W-:-:S04]  /*73f0*/  IMAD.WIDE R250, R208, 0x2, R250 ;  /* 0x00000002d0fa7825 */ /* 0x000fc800078e02fa */
[----:B------:R-:W-:Y:S01]  /*7400*/  IMAD.WIDE R42, R208, 0x2, R42 ;  /* 0x00000002d02a7825 */ /* 0x000fe200078e022a */
[----:B------:R-:W-:-:S03]  /*7410*/  UISETP.NE.U32.AND UP0, UPT, UR5, URZ, UPT ;  /* 0x000000ff0500728c */ /* 0x000fc6000bf05070 */
[----:B------:R-:W-:-:S04]  /*7420*/  IMAD.WIDE R56, R208, 0x2, R56 ;  /* 0x00000002d0387825 */ /* 0x000fc800078e0238 */
[----:B------:R-:W-:-:S04]  /*7430*/  IMAD.WIDE R52, R208, 0x2, R52 ;  /* 0x00000002d0347825 */ /* 0x000fc800078e0234 */
[----:B------:R-:W-:-:S04]  /*7440*/  IMAD.WIDE R48, R208, 0x2, R48 ;  /* 0x00000002d0307825 */ /* 0x000fc800078e0230 */
[----:B------:R-:W-:-:S04]  /*7450*/  IMAD.WIDE R44, R208, 0x2, R44 ;  /* 0x00000002d02c7825 */ /* 0x000fc800078e022c */
[----:B------:R-:W-:Y:S02]  /*7460*/  IMAD.MOV.U32 R10, RZ, RZ, R40 ;  /* 0x000000ffff0a7224 */ /* 0x000fe400078e0028 */
[----:B------:R-:W-:Y:S02]  /*7470*/  IMAD.MOV.U32 R203, RZ, RZ, R41 ;  /* 0x000000ffffcb7224 */ /* 0x000fe400078e0029 */
[----:B------:R-:W-:Y:S02]  /*7480*/  IMAD.MOV.U32 R40, RZ, RZ, R4 ;  /* 0x000000ffff287224 */ /* 0x000fe400078e0004 */
[----:B------:R-:W-:Y:S01]  /*7490*/  IMAD.MOV.U32 R41, RZ, RZ, R200 ;  /* 0x000000ffff297224 */ /* 0x000fe200078e00c8 */
[----:B------:R-:W-:Y:S01]  /*74a0*/  MOV R183, R251 ;  /* 0x000000fb00b77202 */ /* 0x000fe20000000f00 */
        /* <DEDUP_REMOVED lines=9> */
[----:B------:R-:W-:Y:S01]  /*7540*/  HMMA.16816.F32 R88, R72, R46, R88 ;  /* 0x0000002e4858723c */ /* 0x000fe20000001858 */
        /* <DEDUP_REMOVED lines=23> */
[----:B------:R-:W-:-:S04]  /*76c0*/  IMAD.WIDE R42, R208, 0x2, R42 ;  /* 0x00000002d02a7825 */ /* 0x000fc800078e022a */
[----:B------:R-:W-:-:S04]  /*76d0*/  IMAD.WIDE R60, R208, 0x2, R60 ;  /* 0x00000002d03c7825 */ /* 0x000fc800078e023c */
[----:B------:R-:W-:-:S04]  /*76e0*/  IMAD.WIDE R56, R208, 0x2, R56 ;  /* 0x00000002d0387825 */ /* 0x000fc800078e0238 */
[----:B------:R-:W-:-:S04]  /*76f0*/  IMAD.WIDE R52, R208, 0x2, R52 ;  /* 0x00000002d0347825 */ /* 0x000fc800078e0234 */
[----:B------:R-:W-:-:S04]  /*7700*/  IMAD.WIDE R48, R208, 0x2, R48 ;  /* 0x00000002d0307825 */ /* 0x000fc800078e0230 */
[----:B------:R-:W-:-:S04]  /*7710*/  IMAD.WIDE R46, R208, 0x2, R46 ;  /* 0x00000002d02e7825 */ /* 0x000fc800078e022e */
[----:B------:R-:W-:-:S04]  /*7720*/  IMAD.WIDE R44, R208, 0x2, R44 ;  /* 0x00000002d02c7825 */ /* 0x000fc800078e022c */
[----:B------:R-:W-:Y:S01]  /*7730*/  IMAD.WIDE R40, R208, 0x2, R198 ;  /* 0x00000002d0287825 */ /* 0x000fe200078e02c6 */
[----:B------:R-:W-:Y:S02]  /*7740*/  MOV R179, R251 ;  /* 0x000000fb00b37202 */ /* 0x000fe40000000f00 */
        /* <DEDUP_REMOVED lines=14> */
[----:B------:R-:W-:Y:S01]  /*7830*/  IMAD.WIDE R146, R207, 0x2, R146 ;  /* 0x00000002cf927825 */ /* 0x000fe200078e0292 */
[----:B------:R-:W-:-:S03]  /*7840*/  UIADD3 UR8, UPT, UPT, UR8, -0x20, URZ ;  /* 0xffffffe008087890 */ /* 0x000fc6000fffe0ff */
[----:B------:R-:W-:Y:S02]  /*7850*/  IMAD.MOV.U32 R2, RZ, RZ, R42 ;  /* 0x000000ffff027224 */ /* 0x000fe400078e002a */
[----:B------:R-:W-:Y:S02]  /*7860*/  IMAD.MOV.U32 R198, RZ, RZ, R40 ;  /* 0x000000ffffc67224 */ /* 0x000fe400078e0028 */
[----:B------:R-:W-:Y:S01]  /*7870*/  IMAD.MOV.U32 R204, RZ, RZ, R41 ;  /* 0x000000ffffcc7224 */ /* 0x000fe200078e0029 */
[----:B------:R-:W-:Y:S06]  /*7880*/  BRA.U UP0, `(.L_x_2) ;  /* 0xffffffcd00bc7547 */ /* 0x000fec000b83ffff */
[----:B------:R-:W-:Y:S02]  /*7890*/  F2FP.F16.F32.PACK_AB R4, R107, R111 ;  /* 0x0000006f6b04723e */ /* 0x000fe400000000ff */
[----:B------:R-:W-:Y:S02]  /*78a0*/  F2FP.F16.F32.PACK_AB R8, R106, R110 ;  /* 0x0000006e6a08723e */ /* 0x000fe400000000ff */
[----:B------:R-:W-:Y:S02]  /*78b0*/  F2FP.F16.F32.PACK_AB R12, R105, R109 ;  /* 0x0000006d690c723e */ /* 0x000fe400000000ff */
[----:B------:R-:W-:Y:S02]  /*78c0*/  F2FP.F16.F32.PACK_AB R7, R71, R87 ;  /* 0x000000574707723e */ /* 0x000fe400000000ff */
[----:B------:R-:W-:Y:S02]  /*78d0*/  F2FP.F16.F32.PACK_AB R6, R91, R95 ;  /* 0x0000005f5b06723e */ /* 0x000fe400000000ff */
[----:B------:R-:W-:-:S02]  /*78e0*/  F2FP.F16.F32.PACK_AB R5, R99, R103 ;  /* 0x000000676305723e */ /* 0x000fc400000000ff */
        /* <DEDUP_REMOVED lines=9> */
[----:B------:R-:W-:-:S07]  /*7980*/  F2FP.F16.F32.PACK_AB R104, R104, R108 ;  /* 0x0000006c6868723e */ /* 0x000fce00000000ff */
.L_x_1:
[----:B------:R-:W0:Y:S01]  /*7990*/  S2R R16, SR_TID.X ;  /* 0x0000000000107919 */ /* 0x000e220000002100 */
[----:B------:R-:W1:Y:S01]  /*79a0*/  S2UR UR5, SR_CgaCtaId ;  /* 0x00000000000579c3 */ /* 0x000e620000008800 */
[----:B------:R-:W-:Y:S01]  /*79b0*/  UMOV UR4, 0x400 ;  /* 0x0000040000047882 */ /* 0x000fe20000000000 */
[----:B------:R-:W2:Y:S06]  /*79c0*/  LDCU.128 UR12, c[0x0][0x390] ;  /* 0x00007200ff0c77ac */ /* 0x000eac0008000c00 */
[----:B------:R-:W3:Y:S08]  /*79d0*/  LDC R51, c[0x0][0x3b8] ;  /* 0x0000ee00ff337b82 */ /* 0x000ef00000000800 */
[----:B------:R-:W-:Y:S01]  /*79e0*/  BAR.SYNC.DEFER_BLOCKING 0x0 ;  /* 0x0000000000007b1d */ /* 0x000fe20000010000 */
[----:B--2---:R-:W-:Y:S01]  /*79f0*/  ISETP.GE.AND P0, PT, R196, UR14, PT ;  /* 0x0000000ec4007c0c */ /* 0x004fe2000bf06270 */
[----:B-1----:R-:W-:-:S04]  /*7a00*/  ULEA UR4, UR5, UR4, 0x18 ;  /* 0x0000000405047291 */ /* 0x002fc8000f8ec0ff */
[----:B------:R-:W1:Y:S01]  /*7a10*/  LDCU UR5, c[0x0][0x3b4] ;  /* 0x00007680ff0577ac */ /* 0x000e620008000800 */
[C---:B0-----:R-:W-:Y:S01]  /*7a20*/  IMAD.SHL.U32 R3, R16.reuse, 0x80, RZ ;  /* 0x0000008010037824 */ /* 0x041fe200078e00ff */
[----:B------:R-:W-:Y:S01]  /*7a30*/  SHF.R.U32.HI R24, RZ, 0x4, R16 ;  /* 0x00000004ff187819 */ /* 0x000fe20000011610 */
[C---:B------:R-:W-:Y:S02]  /*7a40*/  IMAD.SHL.U32 R0, R16.reuse, 0x4, RZ ;  /* 0x0000000410007824 */ /* 0x040fe400078e00ff */
[----:B------:R-:W-:Y:S01]  /*7a50*/  IMAD.SHL.U32 R2, R16, 0x200, RZ ;  /* 0x0000020010027824 */ /* 0x000fe200078e00ff */
[----:B------:R-:W-:Y:S02]  /*7a60*/  LOP3.LUT R3, R206, 0xc00, R3, 0xf8, !PT ;  /* 0x00000c00ce037812 */ /* 0x000fe400078ef803 */
[----:B------:R-:W-:Y:S02]  /*7a70*/  SGXT.U32 R24, R24, 0x2 ;  /* 0x000000021818781a */ /* 0x000fe40000000000 */
[----:B------:R-:W-:-:S02]  /*7a80*/  LOP3.LUT R0, R3, 0x70, R0, 0x78, !PT ;  /* 0x0000007003007812 */ /* 0x000fc400078e7800 */
[----:B------:R-:W-:Y:S02]  /*7a90*/  LOP3.LUT R3, R16, 0x1f, RZ, 0xc0, !PT ;  /* 0x0000001f10037812 */ /* 0x000fe400078ec0ff */
[----:B------:R-:W-:Y:S01]  /*7aa0*/  IADD3 R205, PT, PT, R0, UR4, R205 ;  /* 0x0000000400cd7c10 */ /* 0x000fe2000fffe0cd */
[----:B-1----:R-:W-:Y:S01]  /*7ab0*/  IMAD R196, R196, UR5, RZ ;  /* 0x00000005c4c47c24 */ /* 0x002fe2000f8e02ff */
[----:B------:R-:W-:Y:S02]  /*7ac0*/  LOP3.LUT R2, R2, 0xc00, RZ, 0xc0, !PT ;  /* 0x00000c0002027812 */ /* 0x000fe400078ec0ff */
[----:B------:R-:W-:Y:S01]  /*7ad0*/  LEA.HI R0, R16, R195, RZ, 0x1c ;  /* 0x000000c310007211 */ /* 0x000fe200078fe0ff */
[----:B------:R-:W-:Y:S01]  /*7ae0*/  STS.128 [R205], R104 ;  /* 0x00000068cd007388 */ /* 0x000fe20000000c00 */
[----:B------:R-:W-:Y:S01]  /*7af0*/  LOP3.LUT R26, R195, 0x78, R24, 0xfe, !PT ;  /* 0x00000078c31a7812 */ /* 0x000fe200078efe18 */
[----:B------:R-:W-:Y:S01]  /*7b00*/  IMAD R2, R3, 0x10, R2 ;  /* 0x0000001003027824 */ /* 0x000fe200078e0202 */
[C-C-:B------:R-:W-:Y:S01]  /*7b10*/  LOP3.LUT R3, R195.reuse, 0x74, R24.reuse, 0xfe, !PT ;  /* 0x00000074c3037812 */ /* 0x140fe200078efe18 */
[----:B------:R-:W-:Y:S01]  /*7b20*/  STS.128 [R205+0x100], R12 ;  /* 0x0001000ccd007388 */ /* 0x000fe20000000c00 */
[----:B------:R-:W-:-:S02]  /*7b30*/  LOP3.LUT R27, R195, 0x70, R24, 0xfe, !PT ;  /* 0x00000070c31b7812 */ /* 0x000fc400078efe18 */
[----:B------:R-:W-:Y:S01]  /*7b40*/  LOP3.LUT R20, R2, 0x20, R16, 0x78, !PT ;  /* 0x0000002002147812 */ /* 0x000fe200078e7810 */
[----:B------:R-:W-:Y:S01]  /*7b50*/  STS.128 [R205+0x80], R8 ;  /* 0x00008008cd007388 */ /* 0x000fe20000000c00 */
[C---:B------:R-:W-:Y:S02]  /*7b60*/  LOP3.LUT R2, R195.reuse, R24, RZ, 0xfc, !PT ;  /* 0x00000018c3027212 */ /* 0x040fe400078efcff */
[C-C-:B------:R-:W-:Y:S01]  /*7b70*/  LOP3.LUT R48, R195.reuse, 0x6c, R24.reuse, 0xfe, !PT ;  /* 0x0000006cc3307812 */ /* 0x140fe200078efe18 */
[----:B------:R0:W-:Y:S01]  /*7b80*/  STS.128 [R205+0x180], R4 ;  /* 0x00018004cd007388 */ /* 0x0001e20000000c00 */
[C-C-:B------:R-:W-:Y:S01]  /*7b90*/  LOP3.LUT R50, R195.reuse, 0x68, R24.reuse, 0xfe, !PT ;  /* 0x00000068c3327812 */ /* 0x140fe200078efe18 */
[----:B---3--:R-:W-:Y:S01]  /*7ba0*/  IMAD R44, R2, R51, RZ ;  /* 0x00000033022c7224 */ /* 0x008fe200078e02ff */
[C-C-:B------:R-:W-:Y:S01]  /*7bb0*/  LOP3.LUT R46, R195.reuse, 0x64, R24.reuse, 0xfe, !PT ;  /* 0x00000064c32e7812 */ /* 0x140fe200078efe18 */
[----:B------:R-:W-:Y:S01]  /*7bc0*/  BAR.SYNC.DEFER_BLOCKING 0x0 ;  /* 0x0000000000007b1d */ /* 0x000fe20000010000 */
[----:B------:R-:W-:-:S02]  /*7bd0*/  LOP3.LUT R52, R195, 0x60, R24, 0xfe, !PT ;  /* 0x00000060c3347812 */ /* 0x000fc400078efe18 */
[C-C-:B------:R-:W-:Y:S02]  /*7be0*/  LOP3.LUT R53, R195.reuse, 0x5c, R24.reuse, 0xfe, !PT ;  /* 0x0000005cc3357812 */ /* 0x140fe400078efe18 */
[C-C-:B------:R-:W-:Y:S02]  /*7bf0*/  LOP3.LUT R54, R195.reuse, 0x58, R24.reuse, 0xfe, !PT ;  /* 0x00000058c3367812 */ /* 0x140fe400078efe18 */
[C-C-:B------:R-:W-:Y:S02]  /*7c00*/  LOP3.LUT R28, R195.reuse, 0x54, R24.reuse, 0xfe, !PT ;  /* 0x00000054c31c7812 */ /* 0x140fe400078efe18 */
[C-C-:B------:R-:W-:Y:S02]  /*7c10*/  LOP3.LUT R29, R195.reuse, 0x50, R24.reuse, 0xfe, !PT ;  /* 0x00000050c31d7812 */ /* 0x140fe400078efe18 */
[----:B------:R-:W-:Y:S02]  /*7c20*/  LOP3.LUT R30, R195, 0x4c, R24, 0xfe, !PT ;  /* 0x0000004cc31e7812 */ /* 0x000fe400078efe18 */
[----:B0-----:R-:W-:-:S02]  /*7c30*/  LOP3.LUT R4, R20, 0x40, RZ, 0x3c, !PT ;  /* 0x0000004014047812 */ /* 0x001fc400078e3cff */
[C-C-:B------:R-:W-:Y:S02]  /*7c40*/  LOP3.LUT R31, R195.reuse, 0x48, R24.reuse, 0xfe, !PT ;  /* 0x00000048c31f7812 */ /* 0x140fe400078efe18 */
[C-C-:B------:R-:W-:Y:S02]  /*7c50*/  LOP3.LUT R32, R195.reuse, 0x44, R24.reuse, 0xfe, !PT ;  /* 0x00000044c3207812 */ /* 0x140fe400078efe18 */
[C-C-:B------:R-:W-:Y:S02]  /*7c60*/  LOP3.LUT R33, R195.reuse, 0x40, R24.reuse, 0xfe, !PT ;  /* 0x00000040c3217812 */ /* 0x140fe400078efe18 */
[C-C-:B------:R-:W-:Y:S02]  /*7c70*/  LOP3.LUT R34, R195.reuse, 0x38, R24.reuse, 0xfe, !PT ;  /* 0x00000038c3227812 */ /* 0x140fe400078efe18 */
[C-C-:B------:R-:W-:Y:S01]  /*7c80*/  LOP3.LUT R35, R195.reuse, 0x34, R24.reuse, 0xfe, !PT ;  /* 0x00000034c3237812 */ /* 0x140fe200078efe18 */
[----:B------:R-:W0:Y:S01]  /*7c90*/  LDS.128 R16, [R20+UR4] ;  /* 0x0000000414107984 */ /* 0x000e220008000c00 */
[----:B------:R-:W-:-:S02]  /*7ca0*/  LOP3.LUT R36, R195, 0x30, R24, 0xfe, !PT ;  /* 0x00000030c3247812 */ /* 0x000fc400078efe18 */
[C-C-:B------:R-:W-:Y:S01]  /*7cb0*/  LOP3.LUT R37, R195.reuse, 0x2c, R24.reuse, 0xfe, !PT ;  /* 0x0000002cc3257812 */ /* 0x140fe200078efe18 */
[----:B------:R-:W1:Y:S01]  /*7cc0*/  LDS.128 R12, [R4+UR4] ;  /* 0x00000004040c7984 */ /* 0x000e620008000c00 */
[C-C-:B------:R-:W-:Y:S02]  /*7cd0*/  LOP3.LUT R38, R195.reuse, 0x28, R24.reuse, 0xfe, !PT ;  /* 0x00000028c3267812 */ /* 0x140fe400078efe18 */
[C-C-:B------:R-:W-:Y:S01]  /*7ce0*/  LOP3.LUT R39, R195.reuse, 0x24, R24.reuse, 0xfe, !PT ;  /* 0x00000024c3277812 */ /* 0x140fe200078efe18 */
[----:B------:R2:W3:Y:S01]  /*7cf0*/  LDS.128 R8, [R20+UR4+0x200] ;  /* 0x0002000414087984 */ /* 0x0004e20008000c00 */
[C-C-:B------:R-:W-:Y:S02]  /*7d00*/  LOP3.LUT R40, R195.reuse, 0x20, R24.reuse, 0xfe, !PT ;  /* 0x00000020c3287812 */ /* 0x140fe400078efe18 */
[C-C-:B------:R-:W-:Y:S01]  /*7d10*/  LOP3.LUT R41, R195.reuse, 0x1c, R24.reuse, 0xfe, !PT ;  /* 0x0000001cc3297812 */ /* 0x140fe200078efe18 */
[----:B------:R-:W4:Y:S01]  /*7d20*/  LDS.128 R4, [R4+UR4+0x200] ;  /* 0x0002000404047984 */ /* 0x000f220008000c00 */
[----:B------:R-:W-:-:S02]  /*7d30*/  LOP3.LUT R42, R195, 0x18, R24, 0xfe, !PT ;  /* 0x00000018c32a7812 */ /* 0x000fc400078efe18 */
[C-C-:B------:R-:W-:Y:S02]  /*7d40*/  LOP3.LUT R43, R195.reuse, 0x14, R24.reuse, 0xfe, !PT ;  /* 0x00000014c32b7812 */ /* 0x140fe400078efe18 */
[C-C-:B------:R-:W-:Y:S02]  /*7d50*/  LOP3.LUT R25, R195.reuse, 0x10, R24.reuse, 0xfe, !PT ;  /* 0x00000010c3197812 */ /* 0x140fe400078efe18 */
[C-C-:B------:R-:W-:Y:S02]  /*7d60*/  LOP3.LUT R22, R195.reuse, 0xc, R24.reuse, 0xfe, !PT ;  /* 0x0000000cc3167812 */ /* 0x140fe400078efe18 */
[--C-:B------:R-:W-:Y:S02]  /*7d70*/  LOP3.LUT R21, R195, 0x8, R24.reuse, 0xfe, !PT ;  /* 0x00000008c3157812 */ /* 0x100fe400078efe18 */
[----:B------:R-:W-:Y:S01]  /*7d80*/  LEA R47, P2, R196, UR12, 0x1 ;  /* 0x0000000cc42f7c11 */ /* 0x000fe2000f8408ff */
[-C--:B------:R-:W-:Y:S01]  /*7d90*/  IMAD R45, R22, R51.reuse, RZ ;  /* 0x00000033162d7224 */ /* 0x080fe200078e02ff */
[----:B------:R-:W-:Y:S01]  /*7da0*/  ISETP.LT.AND P1, PT, R2, UR15, !P0 ;  /* 0x0000000f02007c0c */ /* 0x000fe2000c721270 */
[----:B------:R-:W-:Y:S01]  /*7db0*/  IMAD R23, R21, R51, RZ ;  /* 0x0000003315177224 */ /* 0x000fe200078e02ff */
[----:B------:R-:W-:-:S02]  /*7dc0*/  LOP3.LUT R195, R195, 0x4, R24, 0xfe, !PT ;  /* 0x00000004c3c37812 */ /* 0x000fc400078efe18 */
[----:B------:R-:W-:Y:S02]  /*7dd0*/  LEA.HI.X.SX32 R49, R196, UR13, 0x1, P2 ;  /* 0x0000000dc4317c11 */ /* 0x000fe400090f0eff */
[C---:B------:R-:W-:Y:S02]  /*7de0*/  LEA R2, P3, R44.reuse, R47, 0x1 ;  /* 0x0000002f2c027211 */ /* 0x040fe400078608ff */
[C---:B------:R-:W-:Y:S01]  /*7df0*/  ISETP.LT.AND P4, PT, R195.reuse, UR15, !P0 ;  /* 0x0000000fc3007c0c */ /* 0x040fe2000c781270 */
[----:B------:R-:W-:Y:S01]  /*7e00*/  IMAD R195, R195, R51, RZ ;  /* 0x00000033c3c37224 */ /* 0x000fe200078e02ff */
[----:B------:R-:W-:Y:S02]  /*7e10*/  ISETP.LT.AND P2, PT, R3, UR15, !P0 ;  /* 0x0000000f03007c0c */ /* 0x000fe4000c741270 */
[----:B------:R-:W-:Y:S01]  /*7e20*/  LEA.HI.X.SX32 R3, R44, R49, 0x1, P3 ;  /* 0x000000312c037211 */ /* 0x000fe200018f0eff */
[----:B------:R-:W-:Y:S01]  /*7e30*/  IMAD R44, R51, 0x20, R44 ;  /* 0x00000020332c7824 */ /* 0x000fe200078e022c */
[----:B------:R-:W-:-:S02]  /*7e40*/  ISETP.LT.AND P5, PT, R21, UR15, !P0 ;  /* 0x0000000f15007c0c */ /* 0x000fc4000c7a1270 */
[-C--:B--2---:R-:W-:Y:S01]  /*7e50*/  LEA R20, P6, R195, R47.reuse, 0x1 ;  /* 0x0000002fc3147211 */ /* 0x084fe200078c08ff */
[----:B0-----:R0:W-:Y:S01]  /*7e60*/  @P1 STG.E.U16 desc[UR10][R2.64], R16 ;  /* 0x0000001002001986 */ /* 0x0011e2000c10150a */
[----:B------:R-:W-:Y:S02]  /*7e70*/  ISETP.LT.AND P3, PT, R22, UR15, !P0 ;  /* 0x0000000f16007c0c */ /* 0x000fe4000c761270 */
[----:B------:R-:W-:Y:S02]  /*7e80*/  LEA R22, P1, R23, R47, 0x1 ;  /* 0x0000002f17167211 */ /* 0x000fe400078208ff */
[-C--:B------:R-:W-:Y:S02]  /*7e90*/  LEA.HI.X.SX32 R21, R195, R49.reuse, 0x1, P6 ;  /* 0x00000031c3157211 */ /* 0x080fe400030f0eff */
[----:B------:R-:W-:Y:S02]  /*7ea0*/  LEA.HI.X.SX32 R23, R23, R49, 0x1, P1 ;  /* 0x0000003117177211 */ /* 0x000fe400008f0eff */
[----:B------:R-:W-:Y:S01]  /*7eb0*/  ISETP.LT.AND P1, PT, R46, UR15, !P0 ;  /* 0x0000000f2e007c0c */ /* 0x000fe2000c721270 */
[----:B-1----:R1:W-:Y:S01]  /*7ec0*/  @P4 STG.E.U16 desc[UR10][R20.64], R12 ;  /* 0x0000000c14004986 */ /* 0x0023e2000c10150a */
[----:B------:R-:W-:Y:S01]  /*7ed0*/  LEA R24, P6, R45, R47, 0x1 ;  /* 0x0000002f2d187211 */ /* 0x000fe200078c08ff */
[C---:B------:R-:W-:Y:S01]  /*7ee0*/  IMAD R46, R25.reuse, R51, RZ ;  /* 0x00000033192e7224 */ /* 0x040fe200078e02ff */
[----:B------:R-:W-:Y:S01]  /*7ef0*/  ISETP.LT.AND P4, PT, R25, UR15, !P0 ;  /* 0x0000000f19007c0c */ /* 0x000fe2000c781270 */
[----:B---3--:R2:W-:Y:S01]  /*7f00*/  @P5 STG.E.U16 desc[UR10][R22.64], R8 ;  /* 0x0000000816005986 */ /* 0x0085e2000c10150a */
[----:B------:R-:W-:-:S02]  /*7f10*/  LEA.HI.X.SX32 R25, R45, R49, 0x1, P6 ;  /* 0x000000312d197211 */ /* 0x000fc400030f0eff */
[C---:B------:R-:W-:Y:S01]  /*7f20*/  ISETP.LT.AND P5, PT, R43.reuse, UR15, !P0 ;  /* 0x0000000f2b007c0c */ /* 0x040fe2000c7a1270 */
[----:B------:R-:W-:Y:S01]  /*7f30*/  IMAD R43, R43, R51, RZ ;  /* 0x000000332b2b7224 */ /* 0x000fe200078e02ff */
[----:B0-----:R-:W-:Y:S01]  /*7f40*/  LEA R2, P6, R46, R47, 0x1 ;  /* 0x0000002f2e027211 */ /* 0x001fe200078c08ff */
[----:B----4-:R0:W-:Y:S01]  /*7f50*/  @P3 STG.E.U16 desc[UR10][R24.64], R4 ;  /* 0x0000000418003986 */ /* 0x0101e2000c10150a */
[----:B------:R-:W-:Y:S02]  /*7f60*/  PRMT R16, R16, 0x7632, R16 ;  /* 0x0000763210107816 */ /* 0x000fe40000000010 */
[----:B------:R-:W-:Y:S02]  /*7f70*/  LEA.HI.X.SX32 R3, R46, R49, 0x1, P6 ;  /* 0x000000312e037211 */ /* 0x000fe400030f0eff */
[C---:B------:R-:W-:Y:S01]  /*7f80*/  ISETP.LT.AND P3, PT, R42.reuse, UR15, !P0 ;  /* 0x0000000f2a007c0c */ /* 0x040fe2000c761270 */
[----:B------:R-:W-:Y:S01]  /*7f90*/  IMAD R42, R42, R51, RZ ;  /* 0x000000332a2a7224 */ /* 0x000fe200078e02ff */
[----:B-1----:R-:W-:Y:S01]  /*7fa0*/  LEA R20, P6, R43, R47, 0x1 ;  /* 0x0000002f2b147211 */ /* 0x002fe200078c08ff */
[----:B------:R1:W-:Y:S01]  /*7fb0*/  @P4 STG.E.U16 desc[UR10][R2.64], R16 ;  /* 0x0000001002004986 */ /* 0x0003e2000c10150a */
[C---:B------:R-:W-:Y:S01]  /*7fc0*/  ISETP.LT.AND P4, PT, R41.reuse, UR15, !P0 ;  /* 0x0000000f29007c0c */ /* 0x040fe2000c781270 */
[----:B------:R-:W-:Y:S01]  /*7fd0*/  IMAD R41, R41, R51, RZ ;  /* 0x0000003329297224 */ /* 0x000fe200078e02ff */
[----:B------:R-:W-:-:S02]  /*7fe0*/  LEA.HI.X.SX32 R21, R43, R49, 0x1, P6 ;  /* 0x000000312b157211 */ /* 0x000fc400030f0eff */
[----:B--2---:R-:W-:Y:S02]  /*7ff0*/  LEA R22, P6, R42, R47, 0x1 ;  /* 0x0000002f2a167211 */ /* 0x004fe400078c08ff */
[----:B------:R-:W-:Y:S02]  /*8000*/  PRMT R12, R12, 0x7632, R12 ;  /* 0x000076320c0c7816 */ /* 0x000fe4000000000c */
[----:B------:R-:W-:Y:S02]  /*8010*/  LEA.HI.X.SX32 R23, R42, R49, 0x1, P6 ;  /* 0x000000312a177211 */ /* 0x000fe400030f0eff */
[C---:B0-----:R-:W-:Y:S01]  /*8020*/  LEA R24, P6, R41.reuse, R47, 0x1 ;  /* 0x0000002f29187211 */ /* 0x041fe200078c08ff */
[----:B------:R-:W-:Y:S01]  /*8030*/  @P5 STG.E.U16 desc[UR10][R20.64], R12 ;  /* 0x0000000c14005986 */ /* 0x000fe2000c10150a */
[----:B-1----:R-:W-:Y:S02]  /*8040*/  PRMT R3, R8, 0x7632, R3 ;  /* 0x0000763208037816 */ /* 0x002fe40000000003 */
[----:B------:R-:W-:-:S02]  /*8050*/  LEA.HI.X.SX32 R25, R41, R49, 0x1, P6 ;  /* 0x0000003129197211 */ /* 0x000fc400030f0eff */
[----:B------:R-:W-:Y:S01]  /*8060*/  PRMT R16, R4, 0x7632, R16 ;  /* 0x0000763204107816 */ /* 0x000fe20000000010 */
[----:B------:R0:W-:Y:S01]  /*8070*/  @P3 STG.E.U16 desc[UR10][R22.64], R3 ;  /* 0x0000000316003986 */ /* 0x0001e2000c10150a */
[----:B------:R-:W-:Y:S02]  /*8080*/  ISETP.LT.AND P5, PT, R40, UR15, !P0 ;  /* 0x0000000f28007c0c */ /* 0x000fe4000c7a1270 */
[----:B------:R-:W-:Y:S01]  /*8090*/  LEA R2, P6, R44, R47, 0x1 ;  /* 0x0000002f2c027211 */ /* 0x000fe200078c08ff */
[----:B------:R1:W-:Y:S01]  /*80a0*/  @P4 STG.E.U16 desc[UR10][R24.64], R16 ;  /* 0x0000001018004986 */ /* 0x0003e2000c10150a */
[----:B------:R-:W-:Y:S02]  /*80b0*/  LEA R4, R51, R44, 0x2 ;  /* 0x0000002c33047211 */ /* 0x000fe400078e10ff */
[----:B------:R-:W-:Y:S02]  /*80c0*/  ISETP.LT.AND P3, PT, R39, UR15, !P0 ;  /* 0x0000000f27007c0c */ /* 0x000fe4000c761270 */
[----:B------:R-:W-:Y:S01]  /*80d0*/  ISETP.LT.AND P4, PT, R38, UR15, !P0 ;  /* 0x0000000f26007c0c */ /* 0x000fe2000c781270 */
[----:B------:R-:W-:Y:S01]  /*80e0*/  IMAD R8, R51, 0x4, R4 ;  /* 0x0000000433087824 */ /* 0x000fe200078e0204 */
[----:B0-----:R-:W-:-:S02]  /*80f0*/  LEA.HI.X.SX32 R3, R44, R49, 0x1, P6 ;  /* 0x000000312c037211 */ /* 0x001fc400030f0eff */
[----:B------:R-:W-:-:S03]  /*8100*/  LEA R20, P6, R4, R47, 0x1 ;  /* 0x0000002f04147211 */ /* 0x000fc600078c08ff */
[----:B------:R0:W-:Y:S01]  /*8110*/  @P5 STG.E.U16 desc[UR10][R2.64], R17 ;  /* 0x0000001102005986 */ /* 0x0001e2000c10150a */
[----:B------:R-:W-:Y:S01]  /*8120*/  LEA.HI.X.SX32 R21, R4, R49, 0x1, P6 ;  /* 0x0000003104157211 */ /* 0x000fe200030f0eff */
[----:B------:R-:W-:Y:S01]  /*8130*/  IMAD R4, R51, 0x4, R8 ;  /* 0x0000000433047824 */ /* 0x000fe200078e0208 */
[C---:B------:R-:W-:Y:S02]  /*8140*/  LEA R22, P6, R8.reuse, R47, 0x1 ;  /* 0x0000002f08167211 */ /* 0x040fe400078c08ff */
[----:B------:R-:W-:Y:S01]  /*8150*/  ISETP.LT.AND P5, PT, R37, UR15, !P0 ;  /* 0x0000000f25007c0c */ /* 0x000fe2000c7a1270 */
[----:B------:R2:W-:Y:S01]  /*8160*/  @P3 STG.E.U16 desc[UR10][R20.64], R13 ;  /* 0x0000000d14003986 */ /* 0x0005e2000c10150a */
[----:B------:R-:W-:Y:S01]  /*8170*/  LEA.HI.X.SX32 R23, R8, R49, 0x1, P6 ;  /* 0x0000003108177211 */ /* 0x000fe200030f0eff */
[C---:B------:R-:W-:Y:S01]  /*8180*/  IMAD R8, R51.reuse, 0x4, R4 ;  /* 0x0000000433087824 */ /* 0x040fe200078e0204 */
[----:B-1----:R-:W-:Y:S02]  /*8190*/  LEA R24, P6, R4, R47, 0x1 ;  /* 0x0000002f04187211 */ /* 0x002fe400078c08ff */
[----:B------:R-:W-:Y:S01]  /*81a0*/  ISETP.LT.AND P3, PT, R36, UR15, !P0 ;  /* 0x0000000f24007c0c */ /* 0x000fe2000c761270 */
[----:B------:R-:W-:Y:S01]  /*81b0*/  @P4 STG.E.U16 desc[UR10][R22.64], R9 ;  /* 0x0000000916004986 */ /* 0x000fe2000c10150a */
[----:B------:R-:W-:Y:S01]  /*81c0*/  LEA.HI.X.SX32 R25, R4, R49, 0x1, P6 ;  /* 0x0000003104197211 */ /* 0x000fe200030f0eff */
[----:B------:R-:W-:Y:S01]  /*81d0*/  IMAD R12, R51, 0x4, R8 ;  /* 0x00000004330c7824 */ /* 0x000fe200078e0208 */
[----:B0-----:R-:W-:Y:S01]  /*81e0*/  LEA R2, P6, R8, R47, 0x1 ;  /* 0x0000002f08027211 */ /* 0x001fe200078c08ff */
[C---:B------:R-:W-:Y:S01]  /*81f0*/  VIADD R4, R0.reuse, 0x3c ;  /* 0x0000003c00047836 */ /* 0x040fe20000000000 */
[----:B------:R-:W-:Y:S01]  /*8200*/  ISETP.LT.AND P4, PT, R35, UR15, !P0 ;  /* 0x0000000f23007c0c */ /* 0x000fe2000c781270 */
[----:B------:R-:W-:Y:S01]  /*8210*/  @P5 STG.E.U16 desc[UR10][R24.64], R5 ;  /* 0x0000000518005986 */ /* 0x000fe2000c10150a */
[----:B------:R-:W-:Y:S01]  /*8220*/  PRMT R17, R17, 0x7632, R17 ;  /* 0x0000763211117816 */ /* 0x000fe20000000011 */
[----:B------:R-:W-:Y:S01]  /*8230*/  VIADD R0, R0, 0x7c ;  /* 0x0000007c00007836 */ /* 0x000fe20000000000 */
[----:B------:R-:W-:Y:S01]  /*8240*/  LEA.HI.X.SX32 R3, R8, R49, 0x1, P6 ;  /* 0x0000003108037211 */ /* 0x000fe200030f0eff */
[----:B------:R-:W-:Y:S01]  /*8250*/  IMAD R8, R51, 0x4, R12 ;  /* 0x0000000433087824 */ /* 0x000fe200078e020c */
[----:B------:R-:W-:Y:S01]  /*8260*/  LEA R16, P6, R12, R47, 0x1 ;  /* 0x0000002f0c107211 */ /* 0x000fe200078c08ff */
[----:B--2---:R-:W-:Y:S01]  /*8270*/  IMAD R21, R0, R51, RZ ;  /* 0x0000003300157224 */ /* 0x004fe200078e02ff */
[----:B------:R-:W-:Y:S01]  /*8280*/  ISETP.LT.AND P5, PT, R34, UR15, !P0 ;  /* 0x0000000f22007c0c */ /* 0x000fe2000c7a1270 */
[----:B------:R0:W-:Y:S01]  /*8290*/  @P3 STG.E.U16 desc[UR10][R2.64], R17 ;  /* 0x0000001102003986 */ /* 0x0001e2000c10150a */
[----:B------:R-:W-:-:S02]  /*82a0*/  PRMT R13, R13, 0x7632, R13 ;  /* 0x000076320d0d7816 */ /* 0x000fc4000000000d */
[C---:B------:R-:W-:Y:S01]  /*82b0*/  ISETP.LT.AND P3, PT, R4.reuse, UR15, !P0 ;  /* 0x0000000f04007c0c */ /* 0x040fe2000c761270 */
[----:B------:R-:W-:Y:S01]  /*82c0*/  IMAD R4, R4, R51, RZ ;  /* 0x0000003304047224 */ /* 0x000fe200078e02ff */
[----:B------:R-:W-:Y:S02]  /*82d0*/  PRMT R20, R5, 0x7632, R20 ;  /* 0x0000763205147816 */ /* 0x000fe40000000014 */
[----:B0-----:R-:W-:Y:S02]  /*82e0*/  LEA.HI.X.SX32 R17, R12, R49, 0x1, P6 ;  /* 0x000000310c117211 */ /* 0x001fe400030f0eff */
[----:B------:R-:W-:Y:S02]  /*82f0*/  LEA R12, P6, R8, R47, 0x1 ;  /* 0x0000002f080c7211 */ /* 0x000fe400078c08ff */
[----:B------:R-:W-:Y:S01]  /*8300*/  PRMT R3, R9, 0x7632, R3 ;  /* 0x0000763209037816 */ /* 0x000fe20000000003 */
[----:B------:R0:W-:Y:S01]  /*8310*/  @P4 STG.E.U16 desc[UR10][R16.64], R13 ;  /* 0x0000000d10004986 */ /* 0x0001e2000c10150a */
[----:B------:R-:W-:-:S02]  /*8320*/  ISETP.LT.AND P4, PT, R33, UR15, !P0 ;  /* 0x0000000f21007c0c */ /* 0x000fc4000c781270 */
[----:B0-----:R-:W-:Y:S01]  /*8330*/  LEA.HI.X.SX32 R13, R8, R49, 0x1, P6 ;  /* 0x00000031080d7211 */ /* 0x001fe200030f0eff */
[----:B------:R-:W-:Y:S01]  /*8340*/  IMAD R8, R51, 0x8, R8 ;  /* 0x0000000833087824 */ /* 0x000fe200078e0208 */
[----:B------:R-:W-:-:S03]  /*8350*/  LEA R2, P6, R4, R47, 0x1 ;  /* 0x0000002f04027211 */ /* 0x000fc600078c08ff */
[----:B------:R0:W-:Y:S01]  /*8360*/  @P5 STG.E.U16 desc[UR10][R12.64], R3 ;  /* 0x000000030c005986 */ /* 0x0001e2000c10150a */
[----:B------:R-:W-:Y:S02]  /*8370*/  LEA R9, R51, R8, 0x2 ;  /* 0x0000000833097211 */ /* 0x000fe400078e10ff */
[----:B------:R-:W-:-:S03]  /*8380*/  ISETP.LT.AND P5, PT, R32, UR15, !P0 ;  /* 0x0000000f20007c0c */ /* 0x000fc6000c7a1270 */
[----:B------:R-:W-:-:S04]  /*8390*/  IMAD R16, R51, 0x4, R9 ;  /* 0x0000000433107824 */ /* 0x000fc800078e0209 */
[----:B------:R-:W-:Y:S01]  /*83a0*/  IMAD R17, R51, 0x4, R16 ;  /* 0x0000000433117824 */ /* 0x000fe200078e0210 */
[----:B0-----:R-:W-:Y:S02]  /*83b0*/  LEA.HI.X.SX32 R3, R4, R49, 0x1, P6 ;  /* 0x0000003104037211 */ /* 0x001fe400030f0eff */
[----:B------:R-:W-:-:S03]  /*83c0*/  LEA R4, P6, R8, R47, 0x1 ;  /* 0x0000002f08047211 */ /* 0x000fc600078c08ff */
[----:B------:R0:W-:Y:S01]  /*83d0*/  @P3 STG.E.U16 desc[UR10][R2.64], R20 ;  /* 0x0000001402003986 */ /* 0x0001e2000c10150a */
[----:B------:R-:W-:Y:S02]  /*83e0*/  LEA.HI.X.SX32 R5, R8, R49, 0x1, P6 ;  /* 0x0000003108057211 */ /* 0x000fe400030f0eff */
[----:B------:R-:W-:Y:S02]  /*83f0*/  LEA R8, P6, R9, R47, 0x1 ;  /* 0x0000002f09087211 */ /* 0x000fe400078c08ff */
[----:B------:R-:W-:Y:S01]  /*8400*/  ISETP.LT.AND P3, PT, R31, UR15, !P0 ;  /* 0x0000000f1f007c0c */ /* 0x000fe2000c761270 */
[----:B------:R1:W-:Y:S01]  /*8410*/  @P4 STG.E.U16 desc[UR10][R4.64], R18 ;  /* 0x0000001204004986 */ /* 0x0003e2000c10150a */
[----:B------:R-:W-:Y:S02]  /*8420*/  LEA.HI.X.SX32 R9, R9, R49, 0x1, P6 ;  /* 0x0000003109097211 */ /* 0x000fe400030f0eff */
[----:B------:R-:W-:Y:S02]  /*8430*/  LEA R12, P6, R16, R47, 0x1 ;  /* 0x0000002f100c7211 */ /* 0x000fe400078c08ff */
[----:B------:R-:W-:Y:S01]  /*8440*/  ISETP.LT.AND P4, PT, R30, UR15, !P0 ;  /* 0x0000000f1e007c0c */ /* 0x000fe2000c781270 */
[----:B------:R2:W-:Y:S01]  /*8450*/  @P5 STG.E.U16 desc[UR10][R8.64], R14 ;  /* 0x0000000e08005986 */ /* 0x0005e2000c10150a */
[----:B------:R-:W-:Y:S01]  /*8460*/  LEA.HI.X.SX32 R13, R16, R49, 0x1, P6 ;  /* 0x00000031100d7211 */ /* 0x000fe200030f0eff */
[----:B------:R-:W-:Y:S01]  /*8470*/  IMAD R16, R51, 0x4, R17 ;  /* 0x0000000433107824 */ /* 0x000fe200078e0211 */
[----:B0-----:R-:W-:-:S02]  /*8480*/  LEA R2, P6, R17, R47, 0x1 ;  /* 0x0000002f11027211 */ /* 0x001fc400078c08ff */
[----:B------:R-:W-:Y:S01]  /*8490*/  ISETP.LT.AND P5, PT, R29, UR15, !P0 ;  /* 0x0000000f1d007c0c */ /* 0x000fe2000c7a1270 */
[----:B------:R0:W-:Y:S01]  /*84a0*/  @P3 STG.E.U16 desc[UR10][R12.64], R10 ;  /* 0x0000000a0c003986 */ /* 0x0001e2000c10150a */
[----:B------:R-:W-:Y:S01]  /*84b0*/  LEA.HI.X.SX32 R3, R17, R49, 0x1, P6 ;  /* 0x0000003111037211 */ /* 0x000fe200030f0eff */
[----:B------:R-:W-:Y:S01]  /*84c0*/  IMAD R17, R51, 0x4, R16 ;  /* 0x0000000433117824 */ /* 0x000fe200078e0210 */
[----:B-1----:R-:W-:Y:S02]  /*84d0*/  LEA R4, P6, R16, R47, 0x1 ;  /* 0x0000002f10047211 */ /* 0x002fe400078c08ff */
[----:B------:R-:W-:Y:S01]  /*84e0*/  ISETP.LT.AND P3, PT, R28, UR15, !P0 ;  /* 0x0000000f1c007c0c */ /* 0x000fe2000c761270 */
[----:B------:R1:W-:Y:S01]  /*84f0*/  @P4 STG.E.U16 desc[UR10][R2.64], R6 ;  /* 0x0000000602004986 */ /* 0x0003e2000c10150a */
[----:B------:R-:W-:Y:S02]  /*8500*/  LEA.HI.X.SX32 R5, R16, R49, 0x1, P6 ;  /* 0x0000003110057211 */ /* 0x000fe400030f0eff */
[----:B------:R-:W-:-:S02]  /*8510*/  PRMT R18, R18, 0x7632, R18 ;  /* 0x0000763212127816 */ /* 0x000fc40000000012 */
[----:B--2---:R-:W-:Y:S01]  /*8520*/  LEA R8, P6, R17, R47, 0x1 ;  /* 0x0000002f11087211 */ /* 0x004fe200078c08ff */
[----:B0-----:R-:W-:Y:S01]  /*8530*/  IMAD R13, R51, 0x4, R17 ;  /* 0x00000004330d7824 */ /* 0x001fe200078e0211 */
[----:B------:R-:W-:Y:S01]  /*8540*/  ISETP.LT.AND P4, PT, R54, UR15, !P0 ;  /* 0x0000000f36007c0c */ /* 0x000fe2000c781270 */
[----:B------:R0:W-:Y:S01]  /*8550*/  @P5 STG.E.U16 desc[UR10][R4.64], R18 ;  /* 0x0000001204005986 */ /* 0x0001e2000c10150a */
[----:B------:R-:W-:Y:S02]  /*8560*/  LEA.HI.X.SX32 R9, R17, R49, 0x1, P6 ;  /* 0x0000003111097211 */ /* 0x000fe400030f0eff */
[----:B------:R-:W-:Y:S02]  /*8570*/  LEA R12, P6, R13, R47, 0x1 ;  /* 0x0000002f0d0c7211 */ /* 0x000fe400078c08ff */
[----:B-1----:R-:W-:Y:S01]  /*8580*/  PRMT R3, R14, 0x7632, R3 ;  /* 0x000076320e037816 */ /* 0x002fe20000000003 */
[----:B------:R-:W-:Y:S01]  /*8590*/  IMAD R14, R51, 0x4, R13 ;  /* 0x00000004330e7824 */ /* 0x000fe200078e020d */
[----:B------:R-:W-:-:S02]  /*85a0*/  LEA.HI.X.SX32 R13, R13, R49, 0x1, P6 ;  /* 0x000000310d0d7211 */ /* 0x000fc400030f0eff */
[----:B------:R-:W-:Y:S01]  /*85b0*/  PRMT R16, R6, 0x7632, R16 ;  /* 0x0000763206107816 */ /* 0x000fe20000000010 */
[----:B------:R1:W-:Y:S01]  /*85c0*/  @P3 STG.E.U16 desc[UR10][R8.64], R3 ;  /* 0x0000000308003986 */ /* 0x0003e2000c10150a */
[----:B------:R-:W-:Y:S01]  /*85d0*/  LEA R2, P6, R14, R47, 0x1 ;  /* 0x0000002f0e027211 */ /* 0x000fe200078c08ff */
[----:B0-----:R-:W-:Y:S01]  /*85e0*/  IMAD R5, R51, 0x4, R14 ;  /* 0x0000000433057824 */ /* 0x001fe200078e020e */
[----:B------:R-:W-:Y:S02]  /*85f0*/  ISETP.LT.AND P5, PT, R53, UR15, !P0 ;  /* 0x0000000f35007c0c */ /* 0x000fe4000c7a1270 */
[----:B------:R-:W-:Y:S02]  /*8600*/  ISETP.LT.AND P3, PT, R52, UR15, !P0 ;  /* 0x0000000f34007c0c */ /* 0x000fe4000c761270 */
[----:B------:R-:W-:Y:S02]  /*8610*/  LEA R6, R51, R5, 0x2 ;  /* 0x0000000533067211 */ /* 0x000fe400078e10ff */
[----:B-1----:R-:W-:-:S03]  /*8620*/  PRMT R9, R10, 0x7632, R9 ;  /* 0x000076320a097816 */ /* 0x002fc60000000009 */
[----:B------:R-:W-:Y:S01]  /*8630*/  IMAD R10, R51, 0x4, R6 ;  /* 0x00000004330a7824 */ /* 0x000fe200078e0206 */
[----:B------:R-:W-:Y:S02]  /*8640*/  LEA.HI.X.SX32 R3, R14, R49, 0x1, P6 ;  /* 0x000000310e037211 */ /* 0x000fe400030f0eff */
[-C--:B------:R-:W-:Y:S01]  /*8650*/  LEA R8, P6, R6, R47.reuse, 0x1 ;  /* 0x0000002f06087211 */ /* 0x080fe200078c08ff */
[----:B------:R0:W-:Y:S01]  /*8660*/  @P4 STG.E.U16 desc[UR10][R12.64], R9 ;  /* 0x000000090c004986 */ /* 0x0001e2000c10150a */
[----:B------:R-:W-:-:S03]  /*8670*/  LEA R4, P4, R5, R47, 0x1 ;  /* 0x0000002f05047211 */ /* 0x000fc600078808ff */
[----:B------:R1:W-:Y:S01]  /*8680*/  @P5 STG.E.U16 desc[UR10][R2.64], R16 ;  /* 0x0000001002005986 */ /* 0x0003e2000c10150a */
[-C--:B------:R-:W-:Y:S02]  /*8690*/  LEA.HI.X.SX32 R5, R5, R49.reuse, 0x1, P4 ;  /* 0x0000003105057211 */ /* 0x080fe400020f0eff */
[----:B------:R-:W-:Y:S02]  /*86a0*/  ISETP.LT.AND P5, PT, R50, UR15, !P0 ;  /* 0x0000000f32007c0c */ /* 0x000fe4000c7a1270 */
[----:B------:R-:W-:Y:S01]  /*86b0*/  ISETP.LT.AND P4, PT, R48, UR15, !P0 ;  /* 0x0000000f30007c0c */ /* 0x000fe2000c781270 */
[----:B------:R-:W-:Y:S01]  /*86c0*/  @P3 STG.E.U16 desc[UR10][R4.64], R19 ;  /* 0x0000001304003986 */ /* 0x000fe2000c10150a */
[----:B0-----:R-:W-:Y:S01]  /*86d0*/  LEA.HI.X.SX32 R9, R6, R49, 0x1, P6 ;  /* 0x0000003106097211 */ /* 0x001fe200030f0eff */
[----:B------:R-:W-:-:S04]  /*86e0*/  IMAD R6, R51, 0x4, R10 ;  /* 0x0000000433067824 */ /* 0x000fc800078e020a */
[C---:B------:R-:W-:Y:S01]  /*86f0*/  IMAD R14, R51.reuse, 0x4, R6 ;  /* 0x00000004330e7824 */ /* 0x040fe200078e0206 */
[----:B------:R0:W-:Y:S01]  /*8700*/  @P1 STG.E.U16 desc[UR10][R8.64], R15 ;  /* 0x0000000f08001986 */ /* 0x0001e2000c10150a */
[-C--:B-1----:R-:W-:Y:S02]  /*8710*/  LEA R2, P1, R10, R47.reuse, 0x1 ;  /* 0x0000002f0a027211 */ /* 0x082fe400078208ff */
[C---:B------:R-:W-:Y:S01]  /*8720*/  IMAD R18, R51.reuse, 0x4, R14 ;  /* 0x0000000433127824 */ /* 0x040fe200078e020e */
[----:B------:R-:W-:Y:S02]  /*8730*/  LEA R12, P3, R6, R47, 0x1 ;  /* 0x0000002f060c7211 */ /* 0x000fe400078608ff */
[----:B------:R-:W-:Y:S01]  /*8740*/  LEA.HI.X.SX32 R3, R10, R49, 0x1, P1 ;  /* 0x000000310a037211 */ /* 0x000fe200008f0eff */
[----:B------:R-:W-:Y:S01]  /*8750*/  IMAD R10, R51, 0x4, R18 ;  /* 0x00000004330a7824 */ /* 0x000fe200078e0212 */
[----:B------:R-:W-:Y:S02]  /*8760*/  LEA R16, P1, R14, R47, 0x1 ;  /* 0x0000002f0e107211 */ /* 0x000fe400078208ff */
[-C--:B------:R-:W-:Y:S01]  /*8770*/  LEA.HI.X.SX32 R13, R6, R49.reuse, 0x1, P3 ;  /* 0x00000031060d7211 */ /* 0x080fe200018f0eff */
[----:B------:R1:W-:Y:S01]  /*8780*/  @P5 STG.E.U16 desc[UR10][R2.64], R11 ;  /* 0x0000000b02005986 */ /* 0x0003e2000c10150a */
[----:B------:R-:W-:-:S02]  /*8790*/  LEA.HI.X.SX32 R17, R14, R49, 0x1, P1 ;  /* 0x000000310e117211 */ /* 0x000fc400008f0eff */
[C---:B0-----:R-:W-:Y:S01]  /*87a0*/  LEA R8, P1, R10.reuse, R47, 0x1 ;  /* 0x0000002f0a087211 */ /* 0x041fe200078208ff */
[----:B------:R1:W-:Y:S01]  /*87b0*/  @P4 STG.E.U16 desc[UR10][R12.64], R7 ;  /* 0x000000070c004986 */ /* 0x0003e2000c10150a */
[----:B------:R-:W-:Y:S02]  /*87c0*/  ISETP.LT.AND P3, PT, R27, UR15, !P0 ;  /* 0x0000000f1b007c0c */ /* 0x000fe4000c761270 */
[----:B------:R-:W-:Y:S02]  /*87d0*/  LEA.HI.X.SX32 R9, R10, R49, 0x1, P1 ;  /* 0x000000310a097211 */ /* 0x000fe400008f0eff */
[----:B------:R-:W-:Y:S02]  /*87e0*/  ISETP.LT.AND P1, PT, R0, UR15, !P0 ;  /* 0x0000000f00007c0c */ /* 0x000fe4000c721270 */
[----:B------:R-:W-:Y:S02]  /*87f0*/  ISETP.LT.AND P0, PT, R26, UR15, !P0 ;  /* 0x0000000f1a007c0c */ /* 0x000fe4000c701270 */
[----:B------:R-:W-:-:S02]  /*8800*/  LEA R4, P6, R18, R47, 0x1 ;  /* 0x0000002f12047211 */ /* 0x000fc400078c08ff */
[----:B------:R-:W-:Y:S02]  /*8810*/  PRMT R19, R19, 0x7632, R19 ;  /* 0x0000763213137816 */ /* 0x000fe40000000013 */
[----:B------:R-:W-:Y:S02]  /*8820*/  LEA.HI.X.SX32 R5, R18, R49, 0x1, P6 ;  /* 0x0000003112057211 */ /* 0x000fe400030f0eff */
[----:B------:R-:W-:Y:S01]  /*8830*/  PRMT R15, R15, 0x7632, R15 ;  /* 0x000076320f0f7816 */ /* 0x000fe2000000000f */
[----:B------:R1:W-:Y:S01]  /*8840*/  @P3 STG.E.U16 desc[UR10][R16.64], R19 ;  /* 0x0000001310003986 */ /* 0x0003e2000c10150a */
[----:B------:R-:W-:Y:S02]  /*8850*/  PRMT R0, R11, 0x7632, R0 ;  /* 0x000076320b007816 */ /* 0x000fe40000000000 */
[C---:B------:R-:W-:Y:S01]  /*8860*/  LEA R20, P6, R21.reuse, R47, 0x1 ;  /* 0x0000002f15147211 */ /* 0x040fe200078c08ff */
[----:B------:R1:W-:Y:S03]  /*8870*/  @P2 STG.E.U16 desc[UR10][R4.64], R15 ;  /* 0x0000000f04002986 */ /* 0x0003e6000c10150a */
[----:B------:R-:W-:Y:S01]  /*8880*/  LEA.HI.X.SX32 R21, R21, R49, 0x1, P6 ;  /* 0x0000003115157211 */ /* 0x000fe200030f0eff */
[----:B------:R1:W-:Y:S01]  /*8890*/  @P0 STG.E.U16 desc[UR10][R8.64], R0 ;  /* 0x0000000008000986 */ /* 0x0003e2000c10150a */
[----:B------:R-:W-:Y:S07]  /*88a0*/  @!P1 EXIT ;  /* 0x000000000000994d */ /* 0x000fee0003800000 */
[----:B------:R-:W-:-:S05]  /*88b0*/  PRMT R10, R7, 0x7632, R10 ;  /* 0x00007632070a7816 */ /* 0x000fca000000000a */
[----:B------:R-:W-:Y:S01]  /*88c0*/  STG.E.U16 desc[UR10][R20.64], R10 ;  /* 0x0000000a14007986 */ /* 0x000fe2000c10150a */
[----:B------:R-:W-:Y:S05]  /*88d0*/  EXIT ;  /* 0x000000000000794d */ /* 0x000fea0003800000 */
.L_x_3:
[----:B------:R-:W-:-:S00]  /*88e0*/  BRA `(.L_x_3) ;  /* 0xfffffffc00fc7947 */ /* 0x000fc0000383ffff */
[----:B------:R-:W-:-:S00]  /*88f0*/  NOP ;  /* 0x0000000000007918 */ /* 0x000fc00000000000 */
        /* <DEDUP_REMOVED lines=8> */
.L_x_4:


//--------------------- .nv.shared.matmul_kernel  --------------------------
	.section	.nv.shared.matmul_kernel,"aw",@nobits
	.sectionflags	@""
	.align	16
	.zero		1024


//--------------------- .nv.shared.reserved.0     --------------------------
	.section	.nv.shared.reserved.0,"aw",@nobits
	.weak		__nv_reservedSMEM_offset_0_alias
	.size		__nv_reservedSMEM_offset_0_alias, 0, 64
	.other		__nv_reservedSMEM_offset_0_alias,@"STO_CUDA_RESERVED_SHARED STV_DEFAULT"
__nv_reservedSMEM_offset_0_alias:
	.zero		0
	.zero		64


//--------------------- .nv.constant0.matmul_kernel --------------------------
	.section	.nv.constant0.matmul_kernel,"a",@progbits
	.sectionflags	@""
	.align	4
.nv.constant0.matmul_kernel:
	.zero		976


//--------------------- SYMBOLS --------------------------

	.type		.nv.reservedSmem.offset0,@object
	.size		.nv.reservedSmem.offset0,0x4
	.type		.nv.reservedSmem.cap,@object
	.size		.nv.reservedSmem.cap,0x4
